	.target	sm_90a

	.elftype	@"ET_EXEC"


//--------------------- .note.nv.tkinfo           --------------------------
	.section	.note.nv.tkinfo,"",@"SHT_NOTE"
	.sectionflags	@"SHF_NOTE_NV_TKINFO"
	.tkinfo
        /*0018*/ 	.word	0x00000002
        /*0030*/ 	.string	""
        /*0030*/ 	.string	"ptxas"
        /*0030*/ 	.string	"Cuda compilation tools, release 13.0, V13.0.88"
        /*0030*/ 	.string	"Build cuda_13.0.r13.0/compiler.36424714_0"
        /*0030*/ 	.string	"-v  -suppress-debug-info  -lineinfo  -arch sm_90a "



//--------------------- .note.nv.cuinfo           --------------------------
	.section	.note.nv.cuinfo,"",@"SHT_NOTE"
	.sectionflags	@"SHF_NOTE_NV_CUINFO"
        /*0018*/ 	.short	0x0002
        /*001a*/ 	.short	0x005a
        /*001c*/ 	.short	0x0082
	.zero		2


//--------------------- .nv.info                  --------------------------
	.section	.nv.info,"",@"SHT_CUDA_INFO"
	.align	4


	//----- nvinfo : EIATTR_REGCOUNT
	.align		4
        /*0000*/ 	.byte	0x04, 0x2f
        /*0002*/ 	.short	(.L_1 - .L_0)
	.align		4
.L_0:
        /*0004*/ 	.word	index@(gluon_wgmma)
        /*0008*/ 	.word	0x0000009a


	//----- nvinfo : EIATTR_FRAME_SIZE
	.align		4
.L_1:
        /*000c*/ 	.byte	0x04, 0x11
        /*000e*/ 	.short	(.L_3 - .L_2)
	.align		4
.L_2:
        /*0010*/ 	.word	index@(gluon_wgmma)
        /*0014*/ 	.word	0x00000000


	//----- nvinfo : EIATTR_MIN_STACK_SIZE
	.align		4
.L_3:
        /*0018*/ 	.byte	0x04, 0x12
        /*001a*/ 	.short	(.L_5 - .L_4)
	.align		4
.L_4:
        /*001c*/ 	.word	index@(gluon_wgmma)
        /*0020*/ 	.word	0x00000000
.L_5:


//--------------------- .nv.compat                --------------------------
	.section	.nv.compat,"",@"SHT_CUDA_COMPAT_INFO"
	.align	4
        /*0000*/ 	.byte	0x02, 0x09, 0x01, 0x00, 0x02, 0x02, 0x04, 0x00, 0x02, 0x05, 0x05, 0x00, 0x03, 0x07, 0x01, 0x01
        /*0010*/ 	.byte	0x02, 0x03, 0x03, 0x00, 0x02, 0x06, 0x01, 0x00, 0x04, 0x0b, 0x08, 0x00, 0x00, 0x00, 0x00, 0x00
        /*0020*/ 	.byte	0x00, 0x00, 0x00, 0x00


//--------------------- .nv.info.gluon_wgmma      --------------------------
	.section	.nv.info.gluon_wgmma,"",@"SHT_CUDA_INFO"
	.sectionflags	@""
	.align	4


	//----- nvinfo : EIATTR_CUDA_API_VERSION
	.align		4
        /*0000*/ 	.byte	0x04, 0x37
        /*0002*/ 	.short	(.L_7 - .L_6)
.L_6:
        /*0004*/ 	.word	0x00000082


	//----- nvinfo : EIATTR_KPARAM_INFO
	.align		4
.L_7:
        /*0008*/ 	.byte	0x04, 0x17
        /*000a*/ 	.short	(.L_9 - .L_8)
.L_8:
        /*000c*/ 	.word	0x00000000
        /*0010*/ 	.short	0x000a
        /*0012*/ 	.short	0x0048
        /*0014*/ 	.byte	0x00, 0xf4, 0x21, 0x00


	//----- nvinfo : EIATTR_KPARAM_INFO
	.align		4
.L_9:
        /*0018*/ 	.byte	0x04, 0x17
        /*001a*/ 	.short	(.L_11 - .L_10)
.L_10:
        /*001c*/ 	.word	0x00000000
        /*0020*/ 	.short	0x0009
        /*0022*/ 	.short	0x0040
        /*0024*/ 	.byte	0x00, 0xf4, 0x21, 0x00


	//----- nvinfo : EIATTR_KPARAM_INFO
	.align		4
.L_11:
        /*0028*/ 	.byte	0x04, 0x17
        /*002a*/ 	.short	(.L_13 - .L_12)
.L_12:
        /*002c*/ 	.word	0x00000000
        /*0030*/ 	.short	0x0008
        /*0032*/ 	.short	0x0038
        /*0034*/ 	.byte	0x00, 0xf0, 0x21, 0x00


	//----- nvinfo : EIATTR_KPARAM_INFO
	.align		4
.L_13:
        /*0038*/ 	.byte	0x04, 0x17
        /*003a*/ 	.short	(.L_15 - .L_14)
.L_14:
        /*003c*/ 	.word	0x00000000
        /*0040*/ 	.short	0x0007
        /*0042*/ 	.short	0x0030
        /*0044*/ 	.byte	0x00, 0xf0, 0x21, 0x00


	//----- nvinfo : EIATTR_KPARAM_INFO
	.align		4
.L_15:
        /*0048*/ 	.byte	0x04, 0x17
        /*004a*/ 	.short	(.L_17 - .L_16)
.L_16:
        /*004c*/ 	.word	0x00000000
        /*0050*/ 	.short	0x0006
        /*0052*/ 	.short	0x0028
        /*0054*/ 	.byte	0x00, 0xf0, 0x21, 0x00


	//----- nvinfo : EIATTR_KPARAM_INFO
	.align		4
.L_17:
        /*0058*/ 	.byte	0x04, 0x17
        /*005a*/ 	.short	(.L_19 - .L_18)
.L_18:
        /*005c*/ 	.word	0x00000000
        /*0060*/ 	.short	0x0005
        /*0062*/ 	.short	0x0020
        /*0064*/ 	.byte	0x00, 0xf0, 0x11, 0x00


	//----- nvinfo : EIATTR_KPARAM_INFO
	.align		4
.L_19:
        /*0068*/ 	.byte	0x04, 0x17
        /*006a*/ 	.short	(.L_21 - .L_20)
.L_20:
        /*006c*/ 	.word	0x00000000
        /*0070*/ 	.short	0x0004
        /*0072*/ 	.short	0x001c
        /*0074*/ 	.byte	0x00, 0xf0, 0x11, 0x00


	//----- nvinfo : EIATTR_KPARAM_INFO
	.align		4
.L_21:
        /*0078*/ 	.byte	0x04, 0x17
        /*007a*/ 	.short	(.L_23 - .L_22)
.L_22:
        /*007c*/ 	.word	0x00000000
        /*0080*/ 	.short	0x0003
        /*0082*/ 	.short	0x0018
        /*0084*/ 	.byte	0x00, 0xf0, 0x11, 0x00


	//----- nvinfo : EIATTR_KPARAM_INFO
	.align		4
.L_23:
        /*0088*/ 	.byte	0x04, 0x17
        /*008a*/ 	.short	(.L_25 - .L_24)
.L_24:
        /*008c*/ 	.word	0x00000000
        /*0090*/ 	.short	0x0002
        /*0092*/ 	.short	0x0010
        /*0094*/ 	.byte	0x00, 0xf4, 0x21, 0x00


	//----- nvinfo : EIATTR_KPARAM_INFO
	.align		4
.L_25:
        /*0098*/ 	.byte	0x04, 0x17
        /*009a*/ 	.short	(.L_27 - .L_26)
.L_26:
        /*009c*/ 	.word	0x00000000
        /*00a0*/ 	.short	0x0001
        /*00a2*/ 	.short	0x0008
        /*00a4*/ 	.byte	0x00, 0xf4, 0x21, 0x00


	//----- nvinfo : EIATTR_KPARAM_INFO
	.align		4
.L_27:
        /*00a8*/ 	.byte	0x04, 0x17
        /*00aa*/ 	.short	(.L_29 - .L_28)
.L_28:
        /*00ac*/ 	.word	0x00000000
        /*00b0*/ 	.short	0x0000
        /*00b2*/ 	.short	0x0000
        /*00b4*/ 	.byte	0x00, 0xf4, 0x21, 0x00


	//----- nvinfo : EIATTR_SPARSE_MMA_MASK
	.align		4
.L_29:
        /*00b8*/ 	.byte	0x03, 0x50
        /*00ba*/ 	.short	0x0000


	//----- nvinfo : EIATTR_MAXREG_COUNT
	.align		4
        /*00bc*/ 	.byte	0x03, 0x1b
        /*00be*/ 	.short	0x00ff


	//----- nvinfo : EIATTR_NUM_BARRIERS
	.align		4
        /*00c0*/ 	.byte	0x02, 0x4c
        /*00c2*/ 	.byte	0x01
	.zero		1


	//----- nvinfo : EIATTR_MERCURY_ISA_VERSION
	.align		4
        /*00c4*/ 	.byte	0x03, 0x5f
        /*00c6*/ 	.short	0x0101


	//----- nvinfo : EIATTR_INT_WARP_WIDE_INSTR_OFFSETS
	.align		4
        /*00c8*/ 	.byte	0x04, 0x31
        /*00ca*/ 	.short	(.L_31 - .L_30)


	//   ....[0]....
.L_30:
        /*00cc*/ 	.word	0x00001570


	//   ....[1]....
        /*00d0*/ 	.word	0x00001590


	//   ....[2]....
        /*00d4*/ 	.word	0x00001640


	//   ....[3]....
        /*00d8*/ 	.word	0x00001c10


	//   ....[4]....
        /*00dc*/ 	.word	0x00001c20


	//   ....[5]....
        /*00e0*/ 	.word	0x00001ca0


	//   ....[6]....
        /*00e4*/ 	.word	0x00001cb0


	//   ....[7]....
        /*00e8*/ 	.word	0x000023e0


	//   ....[8]....
        /*00ec*/ 	.word	0x00002420


	//----- nvinfo : EIATTR_COOP_GROUP_MASK_REGIDS
	.align		4
.L_31:
        /*00f0*/ 	.byte	0x04, 0x29
        /*00f2*/ 	.short	(.L_33 - .L_32)


	//   ....[0]....
.L_32:
        /*00f4*/ 	.word	0xffffffff


	//   ....[1]....
        /*00f8*/ 	.word	0xffffffff


	//   ....[2]....
        /*00fc*/ 	.word	0xffffffff


	//----- nvinfo : EIATTR_COOP_GROUP_INSTR_OFFSETS
	.align		4
.L_33:
        /*0100*/ 	.byte	0x04, 0x28
        /*0102*/ 	.short	(.L_35 - .L_34)


	//   ....[0]....
.L_34:
        /*0104*/ 	.word	0x00000140


	//   ....[1]....
        /*0108*/ 	.word	0x000006e0


	//   ....[2]....
        /*010c*/ 	.word	0x00000cb0


	//----- nvinfo : EIATTR_MBARRIER_INSTR_OFFSETS
	.align		4
.L_35:
        /*0110*/ 	.byte	0x04, 0x39
        /*0112*/ 	.short	(.L_37 - .L_36)


	//   ....[0]....
.L_36:
        /*0114*/ 	.word	0x000016c0
        /*0118*/ 	.word	0x000000ff
        /*011c*/ 	.word	0x0000a000
        /*0120*/ 	.short	0x0100
        /*0122*/ 	.byte	0x14
	.zero		1


	//   ....[1]....
        /*0124*/ 	.word	0x000016e0
        /*0128*/ 	.word	0x000000ff
        /*012c*/ 	.word	0x0000a008
        /*0130*/ 	.short	0x0100
        /*0132*/ 	.byte	0x14
	.zero		1


	//   ....[2]....
        /*0134*/ 	.word	0x00001d70
        /*0138*/ 	.word	0x000000ff
        /*013c*/ 	.word	0x0000a000
        /*0140*/ 	.short	0x010a
        /*0142*/ 	.byte	0x15
	.zero		1


	//   ....[3]....
        /*0144*/ 	.word	0x00002110
        /*0148*/ 	.word	0x000000ff
        /*014c*/ 	.word	0x0000a000
        /*0150*/ 	.short	0x0108
        /*0152*/ 	.byte	0x14
	.zero		1


	//   ....[4]....
        /*0154*/ 	.word	0x000021f0
        /*0158*/ 	.word	0x000000ff
        /*015c*/ 	.word	0x0000a008
        /*0160*/ 	.short	0x0108
        /*0162*/ 	.byte	0x14
	.zero		1


	//   ....[5]....
        /*0164*/ 	.word	0x000029c0
        /*0168*/ 	.word	0x000000ff
        /*016c*/ 	.word	0x0000a000
        /*0170*/ 	.short	0x010a
        /*0172*/ 	.byte	0x15
	.zero		1


	//----- nvinfo : EIATTR_NUM_MBARRIERS
	.align		4
.L_37:
        /*0174*/ 	.byte	0x03, 0x38
        /*0176*/ 	.short	0x0002


	//----- nvinfo : EIATTR_EXIT_INSTR_OFFSETS
	.align		4
        /*0178*/ 	.byte	0x04, 0x1c
        /*017a*/ 	.short	(.L_39 - .L_38)


	//   ....[0]....
.L_38:
        /*017c*/ 	.word	0x000029b0


	//----- nvinfo : EIATTR_REQNTID
	.align		4
.L_39:
        /*0180*/ 	.byte	0x04, 0x10
        /*0182*/ 	.short	(.L_41 - .L_40)
.L_40:
        /*0184*/ 	.word	0x00000080
        /*0188*/ 	.word	0x00000001
        /*018c*/ 	.word	0x00000001


	//----- nvinfo : EIATTR_CRS_STACK_SIZE
	.align		4
.L_41:
        /*0190*/ 	.byte	0x04, 0x1e
        /*0192*/ 	.short	(.L_43 - .L_42)
.L_42:
        /*0194*/ 	.word	0x00000000


	//----- nvinfo : EIATTR_CBANK_PARAM_SIZE
	.align		4
.L_43:
        /*0198*/ 	.byte	0x03, 0x19
        /*019a*/ 	.short	0x0050


	//----- nvinfo : EIATTR_PARAM_CBANK
	.align		4
        /*019c*/ 	.byte	0x04, 0x0a
        /*019e*/ 	.short	(.L_45 - .L_44)
	.align		4
.L_44:
        /*01a0*/ 	.word	index@(.nv.constant0.gluon_wgmma)
        /*01a4*/ 	.short	0x0210
        /*01a6*/ 	.short	0x0050


	//----- nvinfo : EIATTR_SW_WAR
	.align		4
.L_45:
        /*01a8*/ 	.byte	0x04, 0x36
        /*01aa*/ 	.short	(.L_47 - .L_46)
.L_46:
        /*01ac*/ 	.word	0x00000008
.L_47:


//--------------------- .nv.callgraph             --------------------------
	.section	.nv.callgraph,"",@"SHT_CUDA_CALLGRAPH"
	.align	4
	.sectionentsize	8
	.align		4
        /*0000*/ 	.word	0x00000000
	.align		4
        /*0004*/ 	.word	0xffffffff
	.align		4
        /*0008*/ 	.word	0x00000000
	.align		4
        /*000c*/ 	.word	0xfffffffe
	.align		4
        /*0010*/ 	.word	0x00000000
	.align		4
        /*0014*/ 	.word	0xfffffffd
	.align		4
        /*0018*/ 	.word	0x00000000
	.align		4
        /*001c*/ 	.word	0xfffffffc


//--------------------- .text.gluon_wgmma         --------------------------
	.section	.text.gluon_wgmma,"ax",@progbits
	.align	128
        .global         gluon_wgmma
        .type           gluon_wgmma,@function
        .size           gluon_wgmma,(.L_x_53 - gluon_wgmma)
        .other          gluon_wgmma,@"STO_CUDA_ENTRY STV_DEFAULT"
gluon_wgmma:
.text.gluon_wgmma:
[----:B------:R-:W-:Y:S01]  /*0000*/  LDC R1, c[0x0][0x28] ;  /* 0x00000a00ff017b82 */ /* 0x000fe20000000800 */
[----:B------:R-:W1:Y:S07]  /*0010*/  S2R R0, SR_TID.X ;  /* 0x0000000000007919 */ /* 0x000e6e0000002100 */
[----:B------:R-:W2:Y:S01]  /*0020*/  S2UR UR4, SR_CgaCtaId ;  /* 0x00000000000479c3 */ /* 0x000ea20000008800 */
[----:B------:R-:W-:Y:S01]  /*0030*/  UMOV UR20, 0x400 ;  /* 0x0000040000147882 */ /* 0x000fe20000000000 */
[----:B------:R-:W-:Y:S01]  /*0040*/  ULDC UR6, c[0x0][0xc] ;  /* 0x0000030000067ab9 */ /* 0x000fe20000000800 */
[----:B------:R-:W-:Y:S01]  /*0050*/  ULDC.64 UR32, c[0x0][0x250] ;  /* 0x0000940000207ab9 */ /* 0x000fe20000000a00 */
[----:B------:R-:W-:Y:S04]  /*0060*/  BSSY B0, `(.L_x_0) ;  /* 0x000001e000007945 */ /* 0x000fe80003800000 */
[----:B------:R-:W3:Y:S08]  /*0070*/  LDC R12, c[0x0][0x230] ;  /* 0x00008c00ff0c7b82 */ /* 0x000ef00000000800 */
[----:B------:R-:W-:Y:S08]  /*0080*/  S2UR UR23, SR_CTAID.Y ;  /* 0x00000000001779c3 */ /* 0x000ff00000002600 */
[----:B------:R-:W4:Y:S01]  /*0090*/  S2UR UR5, SR_CTAID.Z ;  /* 0x00000000000579c3 */ /* 0x000f220000002700 */
[----:B--2---:R-:W-:-:S03]  /*00a0*/  ULEA UR20, UR4, UR20, 0x18 ;  /* 0x0000001404147291 */ /* 0x004fc6000f8ec03f */
[----:B------:R-:W-:Y:S01]  /*00b0*/  ULDC UR4, c[0x0][0x10] ;  /* 0x0000040000047ab9 */ /* 0x000fe20000000800 */
[----:B-1----:R-:W-:-:S03]  /*00c0*/  LOP3.LUT R7, R0, 0x7f, RZ, 0xc0, !PT ;  /* 0x0000007f00077812 */ /* 0x002fc600078ec0ff */
[----:B------:R-:W1:Y:S01]  /*00d0*/  S2UR UR34, SR_CTAID.X ;  /* 0x00000000002279c3 */ /* 0x000e620000002500 */
[----:B---3--:R-:W-:Y:S01]  /*00e0*/  VIADD R5, R12, 0xffffffff ;  /* 0xffffffff0c057836 */ /* 0x008fe20000000000 */
[C---:B------:R-:W-:Y:S02]  /*00f0*/  ISETP.GE.U32.AND P0, PT, R7.reuse, 0x20, PT ;  /* 0x000000200700780c */ /* 0x040fe40003f06070 */
[C---:B------:R-:W-:Y:S02]  /*0100*/  ISETP.NE.U32.AND P2, PT, R7.reuse, RZ, PT ;  /* 0x000000ff0700720c */ /* 0x040fe40003f45070 */
[----:B------:R-:W-:Y:S02]  /*0110*/  LEA R4, R7, UR20, 0x2 ;  /* 0x0000001407047c11 */ /* 0x000fe4000f8e10ff */
[----:B------:R-:W2:Y:S07]  /*0120*/  LDC R6, c[0x0][0x228] ;  /* 0x00008a00ff067b82 */ /* 0x000eae0000000800 */
[----:B------:R3:W-:Y:S01]  /*0130*/  @!P0 STS [R4], RZ ;  /* 0x000000ff04008388 */ /* 0x0007e20000000800 */
[----:B------:R-:W-:-:S03]  /*0140*/  NOP ;  /* 0x0000000000007918 */ /* 0x000fc60000000000 */
[----:B------:R3:W-:Y:S01]  /*0150*/  @!P2 STS [UR20+0x20], R5 ;  /* 0x00002005ff00a988 */ /* 0x0007e20008000814 */
[----:B----4-:R-:W-:-:S04]  /*0160*/  UIMAD UR4, UR5, UR4, UR23 ;  /* 0x00000004050472a4 */ /* 0x010fc8000f8e0217 */
[----:B-1----:R-:W-:-:S04]  /*0170*/  UIMAD UR4, UR4, UR6, UR34 ;  /* 0x00000006040472a4 */ /* 0x002fc8000f8e0222 */
[----:B------:R-:W-:Y:S01]  /*0180*/  UIMAD UR5, UR4, 0x180, URZ ;  /* 0x00000180040578a4 */ /* 0x000fe2000f8e023f */
[----:B--2---:R-:W-:Y:S02]  /*0190*/  VIADD R6, R6, 0xffffffff ;  /* 0xffffffff06067836 */ /* 0x004fe40000000000 */
[----:B------:R-:W-:Y:S01]  /*01a0*/  UMOV UR4, URZ ;  /* 0x0000003f00047c82 */ /* 0x000fe20008000000 */
[----:B------:R-:W-:-:S04]  /*01b0*/  UIADD3 UR28, UP0, UR5, UR32, URZ ;  /* 0x00000020051c7290 */ /* 0x000fc8000ff1e03f */
[----:B------:R-:W-:Y:S01]  /*01c0*/  ULEA.HI.X.SX32 UR29, UR5, UR33, 0x1, UP0 ;  /* 0x00000021051d7291 */ /* 0x000fe200080f0e3f */
[----:B---3--:R-:W-:Y:S11]  /*01d0*/  @P2 BRA `(.L_x_1) ;  /* 0x0000000000182947 */ /* 0x008ff60003800000 */
[----:B------:R-:W1:Y:S01]  /*01e0*/  LDS R2, [UR20+0x8] ;  /* 0x00000814ff027984 */ /* 0x000e620008000800 */
[----:B------:R-:W2:Y:S01]  /*01f0*/  LDC.64 R8, c[0x0][0x210] ;  /* 0x00008400ff087b82 */ /* 0x000ea20000000a00 */
[----:B------:R-:W-:Y:S02]  /*0200*/  IMAD.MOV.U32 R3, RZ, RZ, 0x70 ;  /* 0x00000070ff037424 */ /* 0x000fe400078e00ff */
[----:B--2---:R2:W-:Y:S03]  /*0210*/  STS.64 [UR20], R8 ;  /* 0x00000008ff007988 */ /* 0x0045e60008000a14 */
[----:B-1----:R-:W-:-:S05]  /*0220*/  LOP3.LUT R2, R2, 0x10, R3, 0xd8, !PT ;  /* 0x0000001002027812 */ /* 0x002fca00078ed803 */
[----:B------:R2:W-:Y:S02]  /*0230*/  STS [UR20+0x8], R2 ;  /* 0x00000802ff007988 */ /* 0x0005e40008000814 */
.L_x_1:
[----:B------:R-:W-:Y:S05]  /*0240*/  BSYNC B0 ;  /* 0x0000000000007941 */ /* 0x000fea0003800000 */
.L_x_0:
[----:B------:R-:W-:Y:S04]  /*0250*/  BSSY B0, `(.L_x_2) ;  /* 0x000000a000007945 */ /* 0x000fe80003800000 */
[----:B------:R-:W-:Y:S05]  /*0260*/  @P2 BRA `(.L_x_3) ;  /* 0x0000000000202947 */ /* 0x000fea0003800000 */
[----:B--2---:R-:W1:Y:S01]  /*0270*/  LDS R2, [UR20+0x34] ;  /* 0x00003414ff027984 */ /* 0x004e620008000800 */
[----:B------:R-:W-:Y:S02]  /*0280*/  IMAD.MOV.U32 R3, RZ, RZ, 0x3f000000 ;  /* 0x3f000000ff037424 */ /* 0x000fe400078e00ff */
[----:B------:R-:W-:Y:S01]  /*0290*/  @!P2 IMAD.MOV.U32 R8, RZ, RZ, 0xff ;  /* 0x000000ffff08a424 */ /* 0x000fe200078e00ff */
[----:B------:R-:W2:Y:S02]  /*02a0*/  @!P2 LDS R9, [UR20+0x38] ;  /* 0x00003814ff09a984 */ /* 0x000ea40008000800 */
[----:B-1----:R-:W-:Y:S02]  /*02b0*/  LOP3.LUT R2, R2, 0xff000000, R3, 0xb8, !PT ;  /* 0xff00000002027812 */ /* 0x002fe400078eb803 */
[----:B--2---:R-:W-:-:S03]  /*02c0*/  @!P2 LOP3.LUT R3, R9, 0xff, R8, 0xb8, !PT ;  /* 0x000000ff0903a812 */ /* 0x004fc600078eb808 */
[----:B------:R1:W-:Y:S04]  /*02d0*/  STS [UR20+0x34], R2 ;  /* 0x00003402ff007988 */ /* 0x0003e80008000814 */
[----:B------:R1:W-:Y:S02]  /*02e0*/  @!P2 STS [UR20+0x38], R3 ;  /* 0x00003803ff00a988 */ /* 0x0003e40008000814 */
.L_x_3:
[----:B------:R-:W-:Y:S05]  /*02f0*/  BSYNC B0 ;  /* 0x0000000000007941 */ /* 0x000fea0003800000 */
.L_x_2:
[----:B------:R-:W-:Y:S04]  /*0300*/  BSSY B0, `(.L_x_4) ;  /* 0x000000a000007945 */ /* 0x000fe80003800000 */
[----:B------:R-:W-:Y:S05]  /*0310*/  @P2 BRA `(.L_x_5) ;  /* 0x0000000000202947 */ /* 0x000fea0003800000 */
[----:B-12---:R-:W1:Y:S01]  /*0320*/  LDS R2, [UR20+0x1c] ;  /* 0x00001c14ff027984 */ /* 0x006e620008000800 */
[----:B------:R-:W2:Y:S03]  /*0330*/  LDC.64 R10, c[0x0][0x238] ;  /* 0x00008e00ff0a7b82 */ /* 0x000ea60000000a00 */
[----:B------:R3:W-:Y:S01]  /*0340*/  STS [UR20+0x24], R6 ;  /* 0x00002406ff007988 */ /* 0x0007e20008000814 */
[--C-:B--2---:R-:W-:Y:S02]  /*0350*/  SHF.R.U32.HI R9, RZ, 0x4, R11.reuse ;  /* 0x00000004ff097819 */ /* 0x104fe4000001160b */
[----:B------:R-:W-:-:S05]  /*0360*/  SHF.R.U64 R3, R10, 0x4, R11 ;  /* 0x000000040a037819 */ /* 0x000fca000000120b */
[----:B------:R3:W-:Y:S01]  /*0370*/  STS [UR20+0xc], R3 ;  /* 0x00000c03ff007988 */ /* 0x0007e20008000814 */
[----:B-1----:R-:W-:-:S05]  /*0380*/  LOP3.LUT R2, R2, 0xf, R9, 0xb8, !PT ;  /* 0x0000000f02027812 */ /* 0x002fca00078eb809 */
[----:B------:R3:W-:Y:S02]  /*0390*/  STS [UR20+0x1c], R2 ;  /* 0x00001c02ff007988 */ /* 0x0007e40008000814 */
.L_x_5:
[----:B------:R-:W-:Y:S05]  /*03a0*/  BSYNC B0 ;  /* 0x0000000000007941 */ /* 0x000fea0003800000 */
.L_x_4:
[----:B------:R-:W-:Y:S04]  /*03b0*/  BSSY B1, `(.L_x_6) ;  /* 0x000001d000017945 */ /* 0x000fe80003800000 */
[----:B------:R-:W-:Y:S04]  /*03c0*/  BSSY B0, `(.L_x_7) ;  /* 0x0000018000007945 */ /* 0x000fe80003800000 */
[----:B------:R-:W-:Y:S05]  /*03d0*/  @P2 BRA `(.L_x_8) ;  /* 0x00000000001c2947 */ /* 0x000fea0003800000 */
[----:B-123--:R-:W1:Y:S02]  /*03e0*/  LDS R2, [UR20+0x34] ;  /* 0x00003414ff027984 */ /* 0x00ee640008000800 */
[----:B-1----:R-:W-:-:S05]  /*03f0*/  LOP3.LUT R2, R2, 0x7, RZ, 0xb8, !PT ;  /* 0x0000000702027812 */ /* 0x002fca00078eb8ff */
[----:B------:R1:W-:Y:S01]  /*0400*/  STS [UR20+0x34], R2 ;  /* 0x00003402ff007988 */ /* 0x0003e20008000814 */
[----:B------:R-:W-:Y:S05]  /*0410*/  @P2 BRA `(.L_x_9) ;  /* 0x00000000001c2947 */ /* 0x000fea0003800000 */
[----:B-1----:R-:W1:Y:S02]  /*0420*/  LDS R2, [UR20+0x34] ;  /* 0x00003414ff027984 */ /* 0x002e640008000800 */
[----:B-1----:R-:W-:-:S05]  /*0430*/  LOP3.LUT R2, R2, 0x38, RZ, 0xb8, !PT ;  /* 0x0000003802027812 */ /* 0x002fca00078eb8ff */
[----:B------:R4:W-:Y:S02]  /*0440*/  STS [UR20+0x34], R2 ;  /* 0x00003402ff007988 */ /* 0x0009e40008000814 */
.L_x_8:
[----:B------:R-:W-:Y:S05]  /*0450*/  @P2 BRA `(.L_x_10) ;  /* 0x00000000001c2947 */ /* 0x000fea0003800000 */
[----:B-1234-:R-:W1:Y:S02]  /*0460*/  LDS R2, [UR20+0x8] ;  /* 0x00000814ff027984 */ /* 0x01ee640008000800 */
[----:B-1----:R-:W-:-:S05]  /*0470*/  LOP3.LUT R2, R2, 0x780, RZ, 0xb8, !PT ;  /* 0x0000078002027812 */ /* 0x002fca00078eb8ff */
[----:B------:R2:W-:Y:S02]  /*0480*/  STS [UR20+0x8], R2 ;  /* 0x00000802ff007988 */ /* 0x0005e40008000814 */
.L_x_9:
[----:B------:R-:W-:Y:S05]  /*0490*/  @P2 BRA `(.L_x_11) ;  /* 0x0000000000282947 */ /* 0x000fea0003800000 */
[----:B-12---:R-:W1:Y:S02]  /*04a0*/  LDS R2, [UR20+0x8] ;  /* 0x00000814ff027984 */ /* 0x006e640008000800 */
[----:B-1----:R-:W-:-:S05]  /*04b0*/  LOP3.LUT R2, R2, 0x1800, RZ, 0xb8, !PT ;  /* 0x0000180002027812 */ /* 0x002fca00078eb8ff */
[----:B------:R5:W-:Y:S02]  /*04c0*/  STS [UR20+0x8], R2 ;  /* 0x00000802ff007988 */ /* 0x000be40008000814 */
.L_x_10:
[----:B------:R-:W-:Y:S05]  /*04d0*/  @P2 BREAK B0 ;  /* 0x0000000000002942 */ /* 0x000fea0003800000 */
[----:B------:R-:W-:Y:S05]  /*04e0*/  @P2 BRA `(.L_x_12) ;  /* 0x0000000000242947 */ /* 0x000fea0003800000 */
[----:B-1-3--:R-:W1:Y:S01]  /*04f0*/  LDS R3, [UR20+0x8] ;  /* 0x00000814ff037984 */ /* 0x00ae620008000800 */
[----:B--2-45:R-:W-:-:S05]  /*0500*/  IMAD.MOV.U32 R2, RZ, RZ, 0x6000 ;  /* 0x00006000ff027424 */ /* 0x034fca00078e00ff */
[----:B-1----:R-:W-:-:S04]  /*0510*/  LOP3.LUT R2, R3, 0x4000, R2, 0xd8, !PT ;  /* 0x0000400003027812 */ /* 0x002fc800078ed802 */
[----:B------:R-:W-:-:S05]  /*0520*/  LOP3.LUT R2, R2, 0x400000, RZ, 0xb8, !PT ;  /* 0x0040000002027812 */ /* 0x000fca00078eb8ff */
[----:B------:R3:W-:Y:S02]  /*0530*/  STS [UR20+0x8], R2 ;  /* 0x00000802ff007988 */ /* 0x0007e40008000814 */
.L_x_11:
[----:B------:R-:W-:Y:S05]  /*0540*/  BSYNC B0 ;  /* 0x0000000000007941 */ /* 0x000fea0003800000 */
.L_x_7:
[----:B-123--:R-:W1:Y:S02]  /*0550*/  @!P2 LDS R2, [UR20+0x8] ;  /* 0x00000814ff02a984 */ /* 0x00ee640008000800 */
[----:B-1----:R-:W-:-:S05]  /*0560*/  @!P2 LOP3.LUT R2, R2, 0x8000, RZ, 0xb8, !PT ;  /* 0x000080000202a812 */ /* 0x002fca00078eb8ff */
[----:B------:R1:W-:Y:S02]  /*0570*/  @!P2 STS [UR20+0x8], R2 ;  /* 0x00000802ff00a988 */ /* 0x0003e40008000814 */
.L_x_12:
[----:B------:R-:W-:Y:S05]  /*0580*/  BSYNC B1 ;  /* 0x0000000000017941 */ /* 0x000fea0003800000 */
.L_x_6:
[----:B------:R-:W-:Y:S05]  /*0590*/  WARPSYNC.ALL ;  /* 0x0000000000007948 */ /* 0x000fea0003800000 */
[----:B------:R-:W-:Y:S05]  /*05a0*/  @P0 BRA `(.L_x_13) ;  /* 0x0000000000280947 */ /* 0x000fea0003800000 */
[----:B-12345:R-:W1:Y:S01]  /*05b0*/  S2R R2, SR_LANEID ;  /* 0x0000000000027919 */ /* 0x03ee620000000000 */
[----:B------:R-:W-:Y:S05]  /*05c0*/  WARPSYNC.ALL ;  /* 0x0000000000007948 */ /* 0x000fea0003800000 */
[----:B-1----:R-:W-:-:S05]  /*05d0*/  IMAD.SHL.U32 R8, R2, 0x4, RZ ;  /* 0x0000000402087824 */ /* 0x002fca00078e00ff */
[----:B------:R-:W1:Y:S01]  /*05e0*/  LDS R9, [R8+UR20] ;  /* 0x0000001408097984 */ /* 0x000e620008000800 */
[----:B------:R-:W-:-:S05]  /*05f0*/  IADD3 R2, P1, R8, UR28, RZ ;  /* 0x0000001c08027c10 */ /* 0x000fca000ff3e0ff */
[----:B------:R-:W-:-:S05]  /*0600*/  IMAD.X R3, RZ, RZ, UR29, P1 ;  /* 0x0000001dff037e24 */ /* 0x000fca00088e06ff */
[----:B-1----:R1:W2:Y:S01]  /*0610*/  ATOMG.E.EXCH.STRONG.GPU PT, RZ, [R2], R9 ;  /* 0x0000000902ff73a8 */ /* 0x0022a200041ee100 */
[----:B------:R-:W-:-:S04]  /*0620*/  DEPBAR {5,4,3,2,1,0} ;  /* 0x0000003f0000791a */ /* 0x000fc80000000000 */
[----:B------:R1:W-:Y:S01]  /*0630*/  UTMACCTL.IV [UR28] ;  /* 0x000000001c0079b9 */ /* 0x0003e20008000000 */
[----:B------:R-:W-:Y:S01]  /*0640*/  NOP ;  /* 0x0000000000007918 */ /* 0x000fe20000000000 */
.L_x_13:
[----:B------:R-:W-:Y:S05]  /*0650*/  @P0 BRA `(.L_x_14) ;  /* 0x00000000000c0947 */ /* 0x000fea0003800000 */
[----:B------:R0:W-:Y:S01]  /*0660*/  UTMACMDFLUSH ;  /* 0x00000000000079b7 */ /* 0x0001e20000000000 */
[----:B------:R-:W-:Y:S05]  /*0670*/  @P0 BRA `(.L_x_14) ;  /* 0x0000000000040947 */ /* 0x000fea0003800000 */
[----:B------:R-:W-:-:S04]  /*0680*/  DEPBAR.LE SB0, 0x0 ;  /* 0x000080000000791a */ /* 0x000fc80000000000 */
.L_x_14:
[----:B------:R-:W-:Y:S05]  /*0690*/  WARPSYNC.ALL ;  /* 0x0000000000007948 */ /* 0x000fea0003800000 */
[----:B--2---:R-:W-:Y:S06]  /*06a0*/  BAR.SYNC.DEFER_BLOCKING 0x0 ;  /* 0x0000000000007b1d */ /* 0x004fec0000010000 */
[----:B------:R-:W-:Y:S02]  /*06b0*/  BSSY B1, `(.L_x_15) ;  /* 0x000000b000017945 */ /* 0x000fe40003800000 */
[----:B------:R-:W-:Y:S06]  /*06c0*/  BAR.SYNC.DEFER_BLOCKING 0x0 ;  /* 0x0000000000007b1d */ /* 0x000fec0000010000 */
[----:B------:R2:W-:Y:S01]  /*06d0*/  @!P0 STS [R4], RZ ;  /* 0x000000ff04008388 */ /* 0x0005e20000000800 */
[----:B------:R-:W-:Y:S01]  /*06e0*/  NOP ;  /* 0x0000000000007918 */ /* 0x000fe20000000000 */
[----:B------:R-:W-:Y:S05]  /*06f0*/  @P2 BRA `(.L_x_16) ;  /* 0x0000000000182947 */ /* 0x000fea0003800000 */
[----:B-1-345:R-:W1:Y:S01]  /*0700*/  LDS R2, [UR20+0x8] ;  /* 0x00000814ff027984 */ /* 0x03ae620008000800 */
[----:B------:R-:W3:Y:S01]  /*0710*/  LDC.64 R8, c[0x0][0x218] ;  /* 0x00008600ff087b82 */ /* 0x000ee20000000a00 */
[----:B------:R-:W-:Y:S02]  /*0720*/  IMAD.MOV.U32 R3, RZ, RZ, 0x70 ;  /* 0x00000070ff037424 */ /* 0x000fe400078e00ff */
[----:B---3--:R3:W-:Y:S03]  /*0730*/  STS.64 [UR20], R8 ;  /* 0x00000008ff007988 */ /* 0x0087e60008000a14 */
[----:B-1----:R-:W-:-:S05]  /*0740*/  LOP3.LUT R2, R2, 0x10, R3, 0xd8, !PT ;  /* 0x0000001002027812 */ /* 0x002fca00078ed803 */
[----:B------:R3:W-:Y:S02]  /*0750*/  STS [UR20+0x8], R2 ;  /* 0x00000802ff007988 */ /* 0x0007e40008000814 */
.L_x_16:
[----:B-1----:R-:W-:Y:S05]  /*0760*/  BSYNC B1 ;  /* 0x0000000000017941 */ /* 0x002fea0003800000 */
.L_x_15:
[----:B------:R-:W-:Y:S04]  /*0770*/  BSSY B2, `(.L_x_17) ;  /* 0x000000f000027945 */ /* 0x000fe80003800000 */
[----:B------:R-:W-:Y:S04]  /*0780*/  BSSY B1, `(.L_x_18) ;  /* 0x000000c000017945 */ /* 0x000fe80003800000 */
[----:B------:R-:W-:Y:S05]  /*0790*/  @P2 BRA `(.L_x_19) ;  /* 0x0000000000282947 */ /* 0x000fea0003800000 */
[----:B---345:R-:W1:Y:S01]  /*07a0*/  LDS R2, [UR20+0x34] ;  /* 0x00003414ff027984 */ /* 0x038e620008000800 */
[----:B------:R-:W-:Y:S01]  /*07b0*/  IMAD.MOV.U32 R3, RZ, RZ, 0x3f000000 ;  /* 0x3f000000ff037424 */ /* 0x000fe200078e00ff */
[----:B------:R-:W-:Y:S05]  /*07c0*/  @P2 BREAK B1 ;  /* 0x0000000000012942 */ /* 0x000fea0003800000 */
[----:B-1----:R-:W-:-:S05]  /*07d0*/  LOP3.LUT R2, R2, 0xff000000, R3, 0xb8, !PT ;  /* 0xff00000002027812 */ /* 0x002fca00078eb803 */
[----:B------:R1:W-:Y:S01]  /*07e0*/  STS [UR20+0x34], R2 ;  /* 0x00003402ff007988 */ /* 0x0003e20008000814 */
[----:B------:R-:W-:Y:S05]  /*07f0*/  @P2 BRA `(.L_x_20) ;  /* 0x0000000000182947 */ /* 0x000fea0003800000 */
[----:B------:R-:W3:Y:S01]  /*0800*/  LDS R3, [UR20+0x38] ;  /* 0x00003814ff037984 */ /* 0x000ee20008000800 */
[----:B-1----:R-:W-:-:S05]  /*0810*/  IMAD.MOV.U32 R2, RZ, RZ, 0x3f ;  /* 0x0000003fff027424 */ /* 0x002fca00078e00ff */
[----:B---3--:R-:W-:-:S05]  /*0820*/  LOP3.LUT R2, R3, 0xff, R2, 0xb8, !PT ;  /* 0x000000ff03027812 */ /* 0x008fca00078eb802 */
[----:B------:R1:W-:Y:S02]  /*0830*/  STS [UR20+0x38], R2 ;  /* 0x00003802ff007988 */ /* 0x0003e40008000814 */
.L_x_19:
[----:B------:R-:W-:Y:S05]  /*0840*/  BSYNC B1 ;  /* 0x0000000000017941 */ /* 0x000fea0003800000 */
.L_x_18:
[----:B------:R1:W-:Y:S02]  /*0850*/  @!P2 STS [UR20+0x20], R5 ;  /* 0x00002005ff00a988 */ /* 0x0003e40008000814 */
.L_x_20:
[----:B------:R-:W-:Y:S05]  /*0860*/  BSYNC B2 ;  /* 0x0000000000027941 */ /* 0x000fea0003800000 */
.L_x_17:
[----:B------:R-:W-:Y:S05]  /*0870*/  WARPSYNC.ALL ;  /* 0x0000000000007948 */ /* 0x000fea0003800000 */
[----:B-1----:R-:W1:Y:S01]  /*0880*/  LDC R5, c[0x0][0x22c] ;  /* 0x00008b00ff057b82 */ /* 0x002e620000000800 */
[----:B------:R-:W-:Y:S01]  /*0890*/  BSSY B2, `(.L_x_21) ;  /* 0x000000b000027945 */ /* 0x000fe20003800000 */
[----:B-1----:R-:W-:-:S03]  /*08a0*/  VIADD R5, R5, 0xffffffff ;  /* 0xffffffff05057836 */ /* 0x002fc60000000000 */
[----:B------:R-:W-:Y:S05]  /*08b0*/  @P2 BRA `(.L_x_22) ;  /* 0x0000000000202947 */ /* 0x000fea0003800000 */
[----:B---345:R-:W1:Y:S01]  /*08c0*/  LDS R2, [UR20+0x1c] ;  /* 0x00001c14ff027984 */ /* 0x038e620008000800 */
[----:B------:R-:W3:Y:S03]  /*08d0*/  LDC.64 R10, c[0x0][0x240] ;  /* 0x00009000ff0a7b82 */ /* 0x000ee60000000a00 */
[----:B------:R4:W-:Y:S01]  /*08e0*/  STS [UR20+0x24], R5 ;  /* 0x00002405ff007988 */ /* 0x0009e20008000814 */
[--C-:B---3--:R-:W-:Y:S02]  /*08f0*/  SHF.R.U32.HI R9, RZ, 0x4, R11.reuse ;  /* 0x00000004ff097819 */ /* 0x108fe4000001160b */
[----:B------:R-:W-:-:S05]  /*0900*/  SHF.R.U64 R3, R10, 0x4, R11 ;  /* 0x000000040a037819 */ /* 0x000fca000000120b */
[----:B------:R4:W-:Y:S01]  /*0910*/  STS [UR20+0xc], R3 ;  /* 0x00000c03ff007988 */ /* 0x0009e20008000814 */
[----:B-1----:R-:W-:-:S05]  /*0920*/  LOP3.LUT R2, R2, 0xf, R9, 0xb8, !PT ;  /* 0x0000000f02027812 */ /* 0x002fca00078eb809 */
[----:B------:R4:W-:Y:S02]  /*0930*/  STS [UR20+0x1c], R2 ;  /* 0x00001c02ff007988 */ /* 0x0009e40008000814 */
.L_x_22:
[----:B------:R-:W-:Y:S05]  /*0940*/  BSYNC B2 ;  /* 0x0000000000027941 */ /* 0x000fea0003800000 */
.L_x_21:
[----:B------:R-:W-:Y:S04]  /*0950*/  BSSY B3, `(.L_x_23) ;  /* 0x000001d000037945 */ /* 0x000fe80003800000 */
[----:B------:R-:W-:Y:S04]  /*0960*/  BSSY B2, `(.L_x_24) ;  /* 0x0000018000027945 */ /* 0x000fe80003800000 */
[----:B------:R-:W-:Y:S05]  /*0970*/  @P2 BRA `(.L_x_25) ;  /* 0x00000000001c2947 */ /* 0x000fea0003800000 */
[----:B---345:R-:W1:Y:S02]  /*0980*/  LDS R2, [UR20+0x34] ;  /* 0x00003414ff027984 */ /* 0x038e640008000800 */
[----:B-1----:R-:W-:-:S05]  /*0990*/  LOP3.LUT R2, R2, 0x7, RZ, 0xb8, !PT ;  /* 0x0000000702027812 */ /* 0x002fca00078eb8ff */
[----:B------:R1:W-:Y:S01]  /*09a0*/  STS [UR20+0x34], R2 ;  /* 0x00003402ff007988 */ /* 0x0003e20008000814 */
[----:B------:R-:W-:Y:S05]  /*09b0*/  @P2 BRA `(.L_x_26) ;  /* 0x00000000001c2947 */ /* 0x000fea0003800000 */
[----:B-1----:R-:W1:Y:S02]  /*09c0*/  LDS R2, [UR20+0x34] ;  /* 0x00003414ff027984 */ /* 0x002e640008000800 */
[----:B-1----:R-:W-:-:S05]  /*09d0*/  LOP3.LUT R2, R2, 0x38, RZ, 0xb8, !PT ;  /* 0x0000003802027812 */ /* 0x002fca00078eb8ff */
[----:B------:R1:W-:Y:S02]  /*09e0*/  STS [UR20+0x34], R2 ;  /* 0x00003402ff007988 */ /* 0x0003e40008000814 */
.L_x_25:
[----:B------:R-:W-:Y:S05]  /*09f0*/  @P2 BRA `(.L_x_27) ;  /* 0x00000000001c2947 */ /* 0x000fea0003800000 */
[----:B-1-345:R-:W1:Y:S02]  /*0a00*/  LDS R2, [UR20+0x8] ;  /* 0x00000814ff027984 */ /* 0x03ae640008000800 */
[----:B-1----:R-:W-:-:S05]  /*0a10*/  LOP3.LUT R2, R2, 0x780, RZ, 0xb8, !PT ;  /* 0x0000078002027812 */ /* 0x002fca00078eb8ff */
[----:B------:R3:W-:Y:S02]  /*0a20*/  STS [UR20+0x8], R2 ;  /* 0x00000802ff007988 */ /* 0x0007e40008000814 */
.L_x_26:
[----:B------:R-:W-:Y:S05]  /*0a30*/  @P2 BRA `(.L_x_28) ;  /* 0x0000000000282947 */ /* 0x000fea0003800000 */
[----:B-1-3--:R-:W1:Y:S02]  /*0a40*/  LDS R2, [UR20+0x8] ;  /* 0x00000814ff027984 */ /* 0x00ae640008000800 */
[----:B-1----:R-:W-:-:S05]  /*0a50*/  LOP3.LUT R2, R2, 0x1800, RZ, 0xb8, !PT ;  /* 0x0000180002027812 */ /* 0x002fca00078eb8ff */
[----:B------:R1:W-:Y:S02]  /*0a60*/  STS [UR20+0x8], R2 ;  /* 0x00000802ff007988 */ /* 0x0003e40008000814 */
.L_x_27:
[----:B------:R-:W-:Y:S05]  /*0a70*/  @P2 BREAK B2 ;  /* 0x0000000000022942 */ /* 0x000fea0003800000 */
[----:B------:R-:W-:Y:S05]  /*0a80*/  @P2 BRA `(.L_x_29) ;  /* 0x0000000000242947 */ /* 0x000fea0003800000 */
[----:B-1-345:R-:W1:Y:S01]  /*0a90*/  LDS R2, [UR20+0x8] ;  /* 0x00000814ff027984 */ /* 0x03ae620008000800 */
[----:B------:R-:W-:-:S05]  /*0aa0*/  IMAD.MOV.U32 R3, RZ, RZ, 0x6000 ;  /* 0x00006000ff037424 */ /* 0x000fca00078e00ff */
[----:B-1----:R-:W-:-:S04]  /*0ab0*/  LOP3.LUT R2, R2, 0x4000, R3, 0xd8, !PT ;  /* 0x0000400002027812 */ /* 0x002fc800078ed803 */
[----:B------:R-:W-:-:S05]  /*0ac0*/  LOP3.LUT R2, R2, 0x400000, RZ, 0xb8, !PT ;  /* 0x0040000002027812 */ /* 0x000fca00078eb8ff */
[----:B------:R4:W-:Y:S02]  /*0ad0*/  STS [UR20+0x8], R2 ;  /* 0x00000802ff007988 */ /* 0x0009e40008000814 */
.L_x_28:
[----:B------:R-:W-:Y:S05]  /*0ae0*/  BSYNC B2 ;  /* 0x0000000000027941 */ /* 0x000fea0003800000 */
.L_x_24:
[----:B-1-34-:R-:W1:Y:S02]  /*0af0*/  @!P2 LDS R2, [UR20+0x8] ;  /* 0x00000814ff02a984 */ /* 0x01ae640008000800 */
[----:B-1----:R-:W-:-:S05]  /*0b00*/  @!P2 LOP3.LUT R2, R2, 0x8000, RZ, 0xb8, !PT ;  /* 0x000080000202a812 */ /* 0x002fca00078eb8ff */
[----:B------:R1:W-:Y:S02]  /*0b10*/  @!P2 STS [UR20+0x8], R2 ;  /* 0x00000802ff00a988 */ /* 0x0003e40008000814 */
.L_x_29:
[----:B------:R-:W-:Y:S05]  /*0b20*/  BSYNC B3 ;  /* 0x0000000000037941 */ /* 0x000fea0003800000 */
.L_x_23:
[----:B------:R-:W-:Y:S05]  /*0b30*/  WARPSYNC.ALL ;  /* 0x0000000000007948 */ /* 0x000fea0003800000 */
[----:B------:R-:W-:-:S04]  /*0b40*/  UIADD3 UR31, UR5, 0x80, URZ ;  /* 0x00000080051f7890 */ /* 0x000fc8000fffe03f */
[----:B------:R-:W-:-:S04]  /*0b50*/  UIADD3 UR30, UP0, UR31, UR32, URZ ;  /* 0x000000201f1e7290 */ /* 0x000fc8000ff1e03f */
[----:B------:R-:W-:Y:S01]  /*0b60*/  ULEA.HI.X.SX32 UR31, UR31, UR33, 0x1, UP0 ;  /* 0x000000211f1f7291 */ /* 0x000fe200080f0e3f */
[----:B------:R-:W-:Y:S11]  /*0b70*/  @P0 BRA `(.L_x_30) ;  /* 0x0000000000280947 */ /* 0x000ff60003800000 */
[----:B-1-345:R-:W1:Y:S01]  /*0b80*/  S2R R2, SR_LANEID ;  /* 0x0000000000027919 */ /* 0x03ae620000000000 */
[----:B------:R-:W-:Y:S05]  /*0b90*/  WARPSYNC.ALL ;  /* 0x0000000000007948 */ /* 0x000fea0003800000 */
[----:B-1----:R-:W-:-:S05]  /*0ba0*/  IMAD.SHL.U32 R8, R2, 0x4, RZ ;  /* 0x0000000402087824 */ /* 0x002fca00078e00ff */
[----:B------:R-:W1:Y:S01]  /*0bb0*/  LDS R9, [R8+UR20] ;  /* 0x0000001408097984 */ /* 0x000e620008000800 */
[----:B------:R-:W-:-:S05]  /*0bc0*/  IADD3 R2, P1, R8, UR30, RZ ;  /* 0x0000001e08027c10 */ /* 0x000fca000ff3e0ff */
[----:B------:R-:W-:-:S05]  /*0bd0*/  IMAD.X R3, RZ, RZ, UR31, P1 ;  /* 0x0000001fff037e24 */ /* 0x000fca00088e06ff */
[----:B-1----:R1:W3:Y:S01]  /*0be0*/  ATOMG.E.EXCH.STRONG.GPU PT, RZ, [R2], R9 ;  /* 0x0000000902ff73a8 */ /* 0x0022e200041ee100 */
[----:B------:R-:W-:-:S04]  /*0bf0*/  DEPBAR {5,4,3,2,1,0} ;  /* 0x0000003f0000791a */ /* 0x000fc80000000000 */
[----:B------:R1:W-:Y:S01]  /*0c00*/  UTMACCTL.IV [UR30] ;  /* 0x000000001e0079b9 */ /* 0x0003e20008000000 */
[----:B------:R-:W-:Y:S01]  /*0c10*/  NOP ;  /* 0x0000000000007918 */ /* 0x000fe20000000000 */
.L_x_30:
[----:B------:R-:W-:Y:S05]  /*0c20*/  @P0 BRA `(.L_x_31) ;  /* 0x00000000000c0947 */ /* 0x000fea0003800000 */
[----:B------:R0:W-:Y:S01]  /*0c30*/  UTMACMDFLUSH ;  /* 0x00000000000079b7 */ /* 0x0001e20000000000 */
[----:B------:R-:W-:Y:S05]  /*0c40*/  @P0 BRA `(.L_x_31) ;  /* 0x0000000000040947 */ /* 0x000fea0003800000 */
[----:B------:R-:W-:-:S04]  /*0c50*/  DEPBAR.LE SB0, 0x0 ;  /* 0x000080000000791a */ /* 0x000fc80000000000 */
.L_x_31:
[----:B------:R-:W-:Y:S05]  /*0c60*/  WARPSYNC.ALL ;  /* 0x0000000000007948 */ /* 0x000fea0003800000 */
[----:B---3--:R-:W-:Y:S06]  /*0c70*/  BAR.SYNC.DEFER_BLOCKING 0x0 ;  /* 0x0000000000007b1d */ /* 0x008fec0000010000 */
[----:B------:R-:W-:Y:S02]  /*0c80*/  BSSY B3, `(.L_x_32) ;  /* 0x000000b000037945 */ /* 0x000fe40003800000 */
[----:B------:R-:W-:Y:S06]  /*0c90*/  BAR.SYNC.DEFER_BLOCKING 0x0 ;  /* 0x0000000000007b1d */ /* 0x000fec0000010000 */
[----:B------:R3:W-:Y:S01]  /*0ca0*/  @!P0 STS [R4], RZ ;  /* 0x000000ff04008388 */ /* 0x0007e20000000800 */
[----:B------:R-:W-:Y:S01]  /*0cb0*/  NOP ;  /* 0x0000000000007918 */ /* 0x000fe20000000000 */
[----:B------:R-:W-:Y:S05]  /*0cc0*/  @P2 BRA `(.L_x_33) ;  /* 0x0000000000182947 */ /* 0x000fea0003800000 */
[----:B-1--45:R-:W1:Y:S01]  /*0cd0*/  LDS R2, [UR20+0x8] ;  /* 0x00000814ff027984 */ /* 0x032e620008000800 */
[----:B------:R-:W4:Y:S01]  /*0ce0*/  LDC.64 R8, c[0x0][0x220] ;  /* 0x00008800ff087b82 */ /* 0x000f220000000a00 */
[----:B------:R-:W-:Y:S02]  /*0cf0*/  IMAD.MOV.U32 R3, RZ, RZ, 0x70 ;  /* 0x00000070ff037424 */ /* 0x000fe400078e00ff */
[----:B----4-:R4:W-:Y:S03]  /*0d00*/  STS.64 [UR20], R8 ;  /* 0x00000008ff007988 */ /* 0x0109e60008000a14 */
[----:B-1----:R-:W-:-:S05]  /*0d10*/  LOP3.LUT R2, R2, 0x10, R3, 0xd8, !PT ;  /* 0x0000001002027812 */ /* 0x002fca00078ed803 */
[----:B------:R4:W-:Y:S02]  /*0d20*/  STS [UR20+0x8], R2 ;  /* 0x00000802ff007988 */ /* 0x0009e40008000814 */
.L_x_33:
[----:B-1----:R-:W-:Y:S05]  /*0d30*/  BSYNC B3 ;  /* 0x0000000000037941 */ /* 0x002fea0003800000 */
.L_x_32:
[----:B------:R-:W-:Y:S04]  /*0d40*/  BSSY B3, `(.L_x_34) ;  /* 0x0000033000037945 */ /* 0x000fe80003800000 */
[----:B------:R-:W-:Y:S04]  /*0d50*/  BSSY B4, `(.L_x_35) ;  /* 0x000002e000047945 */ /* 0x000fe80003800000 */
[----:B------:R-:W-:Y:S05]  /*0d60*/  @P2 BRA `(.L_x_36) ;  /* 0x0000000000242947 */ /* 0x000fea0003800000 */
[----:B----45:R-:W1:Y:S01]  /*0d70*/  LDS R2, [UR20+0x34] ;  /* 0x00003414ff027984 */ /* 0x030e620008000800 */
[----:B------:R-:W-:-:S05]  /*0d80*/  IMAD.MOV.U32 R3, RZ, RZ, 0x3f000000 ;  /* 0x3f000000ff037424 */ /* 0x000fca00078e00ff */
[----:B-1----:R-:W-:-:S05]  /*0d90*/  LOP3.LUT R2, R2, 0xff000000, R3, 0xb8, !PT ;  /* 0xff00000002027812 */ /* 0x002fca00078eb803 */
[----:B------:R1:W-:Y:S01]  /*0da0*/  STS [UR20+0x34], R2 ;  /* 0x00003402ff007988 */ /* 0x0003e20008000814 */
[----:B------:R-:W-:Y:S05]  /*0db0*/  @P2 BRA `(.L_x_37) ;  /* 0x0000000000182947 */ /* 0x000fea0003800000 */
[----:B-1----:R-:W1:Y:S01]  /*0dc0*/  LDS R2, [UR20+0x38] ;  /* 0x00003814ff027984 */ /* 0x002e620008000800 */
[----:B------:R-:W-:-:S05]  /*0dd0*/  IMAD.MOV.U32 R3, RZ, RZ, 0xff ;  /* 0x000000ffff037424 */ /* 0x000fca00078e00ff */
[----:B-1----:R-:W-:-:S05]  /*0de0*/  LOP3.LUT R2, R2, 0xff, R3, 0xb8, !PT ;  /* 0x000000ff02027812 */ /* 0x002fca00078eb803 */
[----:B------:R1:W-:Y:S02]  /*0df0*/  STS [UR20+0x38], R2 ;  /* 0x00003802ff007988 */ /* 0x0003e40008000814 */
.L_x_36:
[----:B------:R-:W-:Y:S05]  /*0e00*/  @P2 BRA `(.L_x_38) ;  /* 0x00000000000c2947 */ /* 0x000fea0003800000 */
[----:B------:R1:W-:Y:S02]  /*0e10*/  STS [UR20+0x20], R5 ;  /* 0x00002005ff007988 */ /* 0x0003e40008000814 */
.L_x_37:
[----:B------:R-:W-:Y:S05]  /*0e20*/  @P2 BRA `(.L_x_39) ;  /* 0x0000000000242947 */ /* 0x000fea0003800000 */
[----:B------:R1:W-:Y:S02]  /*0e30*/  STS [UR20+0x24], R6 ;  /* 0x00002406ff007988 */ /* 0x0003e40008000814 */
.L_x_38:
[----:B------:R-:W-:Y:S05]  /*0e40*/  @P2 BRA `(.L_x_40) ;  /* 0x00000000002c2947 */ /* 0x000fea0003800000 */
[----:B-1--45:R-:W1:Y:S01]  /*0e50*/  LDS R2, [UR20+0x1c] ;  /* 0x00001c14ff027984 */ /* 0x032e620008000800 */
[----:B------:R-:W4:Y:S02]  /*0e60*/  LDC.64 R8, c[0x0][0x248] ;  /* 0x00009200ff087b82 */ /* 0x000f240000000a00 */
[--C-:B----4-:R-:W-:Y:S02]  /*0e70*/  SHF.R.U32.HI R5, RZ, 0x4, R9.reuse ;  /* 0x00000004ff057819 */ /* 0x110fe40000011609 */
[----:B------:R-:W-:-:S05]  /*0e80*/  SHF.R.U64 R3, R8, 0x4, R9 ;  /* 0x0000000408037819 */ /* 0x000fca0000001209 */
[----:B------:R4:W-:Y:S01]  /*0e90*/  STS [UR20+0xc], R3 ;  /* 0x00000c03ff007988 */ /* 0x0009e20008000814 */
[----:B-1----:R-:W-:-:S05]  /*0ea0*/  LOP3.LUT R2, R2, 0xf, R5, 0xb8, !PT ;  /* 0x0000000f02027812 */ /* 0x002fca00078eb805 */
[----:B------:R4:W-:Y:S02]  /*0eb0*/  STS [UR20+0x1c], R2 ;  /* 0x00001c02ff007988 */ /* 0x0009e40008000814 */
.L_x_39:
[----:B------:R-:W-:Y:S05]  /*0ec0*/  @P2 BRA `(.L_x_41) ;  /* 0x00000000001c2947 */ /* 0x000fea0003800000 */
[----:B-1--45:R-:W1:Y:S02]  /*0ed0*/  LDS R2, [UR20+0x34] ;  /* 0x00003414ff027984 */ /* 0x032e640008000800 */
[----:B-1----:R-:W-:-:S05]  /*0ee0*/  LOP3.LUT R2, R2, 0x7, RZ, 0xb8, !PT ;  /* 0x0000000702027812 */ /* 0x002fca00078eb8ff */
[----:B------:R1:W-:Y:S02]  /*0ef0*/  STS [UR20+0x34], R2 ;  /* 0x00003402ff007988 */ /* 0x0003e40008000814 */
.L_x_40:
[----:B------:R-:W-:Y:S05]  /*0f00*/  @P2 BRA `(.L_x_42) ;  /* 0x00000000001c2947 */ /* 0x000fea0003800000 */
[----:B-1--45:R-:W1:Y:S02]  /*0f10*/  LDS R2, [UR20+0x34] ;  /* 0x00003414ff027984 */ /* 0x032e640008000800 */
[----:B-1----:R-:W-:-:S05]  /*0f20*/  LOP3.LUT R2, R2, 0x38, RZ, 0xb8, !PT ;  /* 0x0000003802027812 */ /* 0x002fca00078eb8ff */
[----:B------:R1:W-:Y:S02]  /*0f30*/  STS [UR20+0x34], R2 ;  /* 0x00003402ff007988 */ /* 0x0003e40008000814 */
.L_x_41:
[----:B------:R-:W-:Y:S05]  /*0f40*/  @P2 BRA `(.L_x_43) ;  /* 0x00000000001c2947 */ /* 0x000fea0003800000 */
[----:B-1--45:R-:W1:Y:S02]  /*0f50*/  LDS R2, [UR20+0x8] ;  /* 0x00000814ff027984 */ /* 0x032e640008000800 */
[----:B-1----:R-:W-:-:S05]  /*0f60*/  LOP3.LUT R2, R2, 0x780, RZ, 0xb8, !PT ;  /* 0x0000078002027812 */ /* 0x002fca00078eb8ff */
[----:B------:R1:W-:Y:S02]  /*0f70*/  STS [UR20+0x8], R2 ;  /* 0x00000802ff007988 */ /* 0x0003e40008000814 */
.L_x_42:
[----:B------:R-:W-:Y:S05]  /*0f80*/  @P2 BRA `(.L_x_44) ;  /* 0x0000000000282947 */ /* 0x000fea0003800000 */
[----:B-1--45:R-:W1:Y:S02]  /*0f90*/  LDS R2, [UR20+0x8] ;  /* 0x00000814ff027984 */ /* 0x032e640008000800 */
[----:B-1----:R-:W-:-:S05]  /*0fa0*/  LOP3.LUT R2, R2, 0x1800, RZ, 0xb8, !PT ;  /* 0x0000180002027812 */ /* 0x002fca00078eb8ff */
[----:B------:R1:W-:Y:S02]  /*0fb0*/  STS [UR20+0x8], R2 ;  /* 0x00000802ff007988 */ /* 0x0003e40008000814 */
.L_x_43:
[----:B------:R-:W-:Y:S05]  /*0fc0*/  @P2 BREAK B4 ;  /* 0x0000000000042942 */ /* 0x000fea0003800000 */
[----:B------:R-:W-:Y:S05]  /*0fd0*/  @P2 BRA `(.L_x_45) ;  /* 0x0000000000242947 */ /* 0x000fea0003800000 */
[----:B-1--45:R-:W1:Y:S01]  /*0fe0*/  LDS R2, [UR20+0x8] ;  /* 0x00000814ff027984 */ /* 0x032e620008000800 */
[----:B------:R-:W-:-:S05]  /*0ff0*/  IMAD.MOV.U32 R3, RZ, RZ, 0x6000 ;  /* 0x00006000ff037424 */ /* 0x000fca00078e00ff */
[----:B-1----:R-:W-:-:S04]  /*1000*/  LOP3.LUT R2, R2, 0x4000, R3, 0xd8, !PT ;  /* 0x0000400002027812 */ /* 0x002fc800078ed803 */
[----:B------:R-:W-:-:S05]  /*1010*/  LOP3.LUT R2, R2, 0x400000, RZ, 0xb8, !PT ;  /* 0x0040000002027812 */ /* 0x000fca00078eb8ff */
[----:B------:R1:W-:Y:S02]  /*1020*/  STS [UR20+0x8], R2 ;  /* 0x00000802ff007988 */ /* 0x0003e40008000814 */
.L_x_44:
[----:B------:R-:W-:Y:S05]  /*1030*/  BSYNC B4 ;  /* 0x0000000000047941 */ /* 0x000fea0003800000 */
.L_x_35:
[----:B-1--45:R-:W1:Y:S02]  /*1040*/  @!P2 LDS R2, [UR20+0x8] ;  /* 0x00000814ff02a984 */ /* 0x032e640008000800 */
[----:B-1----:R-:W-:-:S05]  /*1050*/  @!P2 LOP3.LUT R2, R2, 0x8000, RZ, 0xb8, !PT ;  /* 0x000080000202a812 */ /* 0x002fca00078eb8ff */
[----:B------:R1:W-:Y:S02]  /*1060*/  @!P2 STS [UR20+0x8], R2 ;  /* 0x00000802ff00a988 */ /* 0x0003e40008000814 */
.L_x_45:
[----:B------:R-:W-:Y:S05]  /*1070*/  BSYNC B3 ;  /* 0x0000000000037941 */ /* 0x000fea0003800000 */
.L_x_34:
[----:B------:R-:W-:Y:S05]  /*1080*/  WARPSYNC.ALL ;  /* 0x0000000000007948 */ /* 0x000fea0003800000 */
[----:B------:R-:W-:Y:S01]  /*1090*/  UIADD3 UR5, UR5, 0x100, URZ ;  /* 0x0000010005057890 */ /* 0x000fe2000fffe03f */
[----:B------:R-:W-:Y:S02]  /*10a0*/  ISETP.GE.AND P1, PT, R12, 0x1, PT ;  /* 0x000000010c00780c */ /* 0x000fe40003f26270 */
[----:B------:R-:W-:Y:S02]  /*10b0*/  CS2R R120, SRZ ;  /* 0x0000000000787805 */ /* 0x000fe4000001ff00 */
[----:B------:R-:W-:Y:S01]  /*10c0*/  CS2R R122, SRZ ;  /* 0x00000000007a7805 */ /* 0x000fe2000001ff00 */
[----:B------:R-:W-:Y:S01]  /*10d0*/  UIADD3 UR32, UP0, UR5, UR32, URZ ;  /* 0x0000002005207290 */ /* 0x000fe2000ff1e03f */
[----:B------:R-:W-:-:S02]  /*10e0*/  CS2R R124, SRZ ;  /* 0x00000000007c7805 */ /* 0x000fc4000001ff00 */
[----:B------:R-:W-:Y:S02]  /*10f0*/  CS2R R126, SRZ ;  /* 0x00000000007e7805 */ /* 0x000fe4000001ff00 */
[----:B------:R-:W-:Y:S01]  /*1100*/  CS2R R128, SRZ ;  /* 0x0000000000807805 */ /* 0x000fe2000001ff00 */
[----:B------:R-:W-:Y:S01]  /*1110*/  ULEA.HI.X.SX32 UR33, UR5, UR33, 0x1, UP0 ;  /* 0x0000002105217291 */ /* 0x000fe200080f0e3f */
[----:B------:R-:W-:Y:S02]  /*1120*/  CS2R R130, SRZ ;  /* 0x0000000000827805 */ /* 0x000fe4000001ff00 */
[----:B------:R-:W-:Y:S02]  /*1130*/  CS2R R132, SRZ ;  /* 0x0000000000847805 */ /* 0x000fe4000001ff00 */
[----:B------:R-:W-:Y:S02]  /*1140*/  CS2R R134, SRZ ;  /* 0x0000000000867805 */ /* 0x000fe4000001ff00 */
[----:B------:R-:W-:-:S02]  /*1150*/  CS2R R136, SRZ ;  /* 0x0000000000887805 */ /* 0x000fc4000001ff00 */
[----:B------:R-:W-:Y:S02]  /*1160*/  CS2R R138, SRZ ;  /* 0x00000000008a7805 */ /* 0x000fe4000001ff00 */
[----:B------:R-:W-:Y:S02]  /*1170*/  CS2R R140, SRZ ;  /* 0x00000000008c7805 */ /* 0x000fe4000001ff00 */
        /* <DEDUP_REMOVED lines=39> */
[----:B------:R-:W-:Y:S01]  /*13f0*/  CS2R R28, SRZ ;  /* 0x00000000001c7805 */ /* 0x000fe2000001ff00 */
[----:B------:R-:W-:Y:S01]  /*1400*/  IMAD.MOV.U32 R30, RZ, RZ, RZ ;  /* 0x000000ffff1e7224 */ /* 0x000fe200078e00ff */
[----:B------:R-:W-:Y:S06]  /*1410*/  @P0 BRA `(.L_x_46) ;  /* 0x0000000000280947 */ /* 0x000fec0003800000 */
[----:B-1--45:R-:W2:Y:S01]  /*1420*/  S2R R2, SR_LANEID ;  /* 0x0000000000027919 */ /* 0x032ea20000000000 */
[----:B------:R-:W-:Y:S05]  /*1430*/  WARPSYNC.ALL ;  /* 0x0000000000007948 */ /* 0x000fea0003800000 */
[----:B--23--:R-:W-:-:S05]  /*1440*/  IMAD.SHL.U32 R4, R2, 0x4, RZ ;  /* 0x0000000402047824 */ /* 0x00cfca00078e00ff */
[----:B------:R-:W1:Y:S01]  /*1450*/  LDS R5, [R4+UR20] ;  /* 0x0000001404057984 */ /* 0x000e620008000800 */
[----:B------:R-:W-:-:S05]  /*1460*/  IADD3 R2, P3, R4, UR32, RZ ;  /* 0x0000002004027c10 */ /* 0x000fca000ff7e0ff */
[----:B------:R-:W-:-:S05]  /*1470*/  IMAD.X R3, RZ, RZ, UR33, P3 ;  /* 0x00000021ff037e24 */ /* 0x000fca00098e06ff */
[----:B-1----:R1:W2:Y:S01]  /*1480*/  ATOMG.E.EXCH.STRONG.GPU PT, RZ, [R2], R5 ;  /* 0x0000000502ff73a8 */ /* 0x0022a200041ee100 */
[----:B------:R-:W-:-:S04]  /*1490*/  DEPBAR {5,4,3,2,1,0} ;  /* 0x0000003f0000791a */ /* 0x000fc80000000000 */
[----:B------:R1:W-:Y:S01]  /*14a0*/  UTMACCTL.IV [UR32] ;  /* 0x00000000200079b9 */ /* 0x0003e20008000000 */
[----:B------:R-:W-:Y:S01]  /*14b0*/  NOP ;  /* 0x0000000000007918 */ /* 0x000fe20000000000 */
.L_x_46:
[----:B------:R-:W-:Y:S05]  /*14c0*/  @P0 BRA `(.L_x_47) ;  /* 0x00000000000c0947 */ /* 0x000fea0003800000 */
[----:B------:R0:W-:Y:S01]  /*14d0*/  UTMACMDFLUSH ;  /* 0x00000000000079b7 */ /* 0x0001e20000000000 */
[----:B------:R-:W-:Y:S05]  /*14e0*/  @P0 BRA `(.L_x_47) ;  /* 0x0000000000040947 */ /* 0x000fea0003800000 */
[----:B------:R-:W-:-:S04]  /*14f0*/  DEPBAR.LE SB0, 0x0 ;  /* 0x000080000000791a */ /* 0x000fc80000000000 */
.L_x_47:
[----:B------:R-:W-:Y:S05]  /*1500*/  WARPSYNC.ALL ;  /* 0x0000000000007948 */ /* 0x000fea0003800000 */
[----:B--2---:R-:W-:Y:S01]  /*1510*/  BAR.SYNC.DEFER_BLOCKING 0x0 ;  /* 0x0000000000007b1d */ /* 0x004fe20000010000 */
[----:B------:R-:W-:Y:S01]  /*1520*/  USHF.L.U32 UR15, UR34, 0x8, URZ ;  /* 0x00000008220f7899 */ /* 0x000fe2000800063f */
[----:B------:R-:W-:Y:S01]  /*1530*/  IMAD.MOV.U32 R31, RZ, RZ, RZ ;  /* 0x000000ffff1f7224 */ /* 0x000fe200078e00ff */
[----:B------:R-:W-:Y:S01]  /*1540*/  USHF.L.U32 UR19, UR23, 0x6, URZ ;  /* 0x0000000617137899 */ /* 0x000fe2000800063f */
[----:B------:R-:W-:Y:S02]  /*1550*/  CS2R R32, SRZ ;  /* 0x0000000000207805 */ /* 0x000fe4000001ff00 */
[----:B------:R-:W-:Y:S01]  /*1560*/  CS2R R34, SRZ ;  /* 0x0000000000227805 */ /* 0x000fe2000001ff00 */
[----:B------:R-:W-:Y:S01]  /*1570*/  VOTEU.ALL UP0, P2 ;  /* 0x00000000003f7886 */ /* 0x000fe20001000000 */
[----:B------:R-:W-:Y:S01]  /*1580*/  UMOV UR6, 0x1 ;  /* 0x0000000100067882 */ /* 0x000fe20000000000 */
[----:B------:R-:W-:Y:S01]  /*1590*/  VOTEU.ALL UP1, P2 ;  /* 0x00000000003f7886 */ /* 0x000fe20001020000 */
[----:B------:R-:W-:-:S02]  /*15a0*/  CS2R R36, SRZ ;  /* 0x0000000000247805 */ /* 0x000fc4000001ff00 */
[----:B------:R-:W-:Y:S01]  /*15b0*/  CS2R R38, SRZ ;  /* 0x0000000000267805 */ /* 0x000fe2000001ff00 */
[----:B------:R-:W-:-:S04]  /*15c0*/  @!UP0 UIADD3 UR8, -UR6, 0x100000, URZ ;  /* 0x0010000006088890 */ /* 0x000fc8000fffe13f */
[----:B------:R-:W-:Y:S02]  /*15d0*/  @!UP0 USHF.L.U32 UR9, UR8, 0xb, URZ ;  /* 0x0000000b08098899 */ /* 0x000fe4000800063f */
[----:B------:R-:W-:Y:S01]  /*15e0*/  @!UP0 USHF.L.U32 UR8, UR8, 0x1, URZ ;  /* 0x0000000108088899 */ /* 0x000fe2000800063f */
[----:B------:R-:W-:Y:S01]  /*15f0*/  CS2R R40, SRZ ;  /* 0x0000000000287805 */ /* 0x000fe2000001ff00 */
[----:B------:R-:W-:-:S04]  /*1600*/  @!UP0 UIADD3 UR6, -UR6, 0x100000, URZ ;  /* 0x0010000006068890 */ /* 0x000fc8000fffe13f */
[----:B------:R-:W-:Y:S02]  /*1610*/  @!UP0 USHF.L.U32 UR7, UR6, 0xb, URZ ;  /* 0x0000000b06078899 */ /* 0x000fe4000800063f */
[----:B------:R-:W-:Y:S01]  /*1620*/  @!UP0 USHF.L.U32 UR6, UR6, 0x1, URZ ;  /* 0x0000000106068899 */ /* 0x000fe2000800063f */
[----:B------:R-:W-:Y:S01]  /*1630*/  CS2R R42, SRZ ;  /* 0x00000000002a7805 */ /* 0x000fe2000001ff00 */
[----:B------:R-:W-:Y:S01]  /*1640*/  VOTEU.ALL UP0, P2 ;  /* 0x00000000003f7886 */ /* 0x000fe20001000000 */
[----:B------:R-:W-:Y:S02]  /*1650*/  CS2R R44, SRZ ;  /* 0x00000000002c7805 */ /* 0x000fe4000001ff00 */
[----:B------:R-:W-:Y:S02]  /*1660*/  CS2R R46, SRZ ;  /* 0x00000000002e7805 */ /* 0x000fe4000001ff00 */
[----:B------:R-:W-:Y:S02]  /*1670*/  CS2R R48, SRZ ;  /* 0x0000000000307805 */ /* 0x000fe4000001ff00 */
[----:B------:R-:W-:-:S02]  /*1680*/  CS2R R50, SRZ ;  /* 0x0000000000327805 */ /* 0x000fc4000001ff00 */
[----:B------:R-:W-:Y:S02]  /*1690*/  CS2R R52, SRZ ;  /* 0x0000000000347805 */ /* 0x000fe4000001ff00 */
[----:B------:R-:W-:Y:S01]  /*16a0*/  CS2R R54, SRZ ;  /* 0x0000000000367805 */ /* 0x000fe2000001ff00 */
[----:B------:R-:W2:Y:S02]  /*16b0*/  FENCE.VIEW.ASYNC.S ;  /* 0x00000000000073c6 */ /* 0x000ea40000000000 */
[----:B--2---:R2:W4:Y:S02]  /*16c0*/  @!UP0 SYNCS.EXCH.64 URZ, [UR20+0xa000], UR8 ;  /* 0x00a00008143f85b2 */ /* 0x0045240008000100 */
[----:B----4-:R-:W-:Y:S06]  /*16d0*/  BAR.SYNC.DEFER_BLOCKING 0x0 ;  /* 0x0000000000007b1d */ /* 0x010fec0000010000 */
[----:B------:R2:W4:Y:S01]  /*16e0*/  @!UP1 SYNCS.EXCH.64 URZ, [UR20+0xa008], UR6 ;  /* 0x00a00806143f95b2 */ /* 0x0005220008000100 */
[----:B------:R-:W-:Y:S05]  /*16f0*/  @!P1 BRA `(.L_x_48) ;  /* 0x0000000800389947 */ /* 0x000fea0003800000 */
        /* <DEDUP_REMOVED lines=63> */
[----:B------:R-:W-:Y:S01]  /*1af0*/  CS2R R54, SRZ ;  /* 0x0000000000367805 */ /* 0x000fe2000001ff00 */
[----:B------:R-:W-:Y:S01]  /*1b00*/  UMOV UR5, URZ ;  /* 0x0000003f00057c82 */ /* 0x000fe20008000000 */
[----:B------:R-:W-:-:S05]  /*1b10*/  UMOV UR14, URZ ;  /* 0x0000003f000e7c82 */ /* 0x000fca0008000000 */
.L_x_50:
[----:B----4-:R-:W-:Y:S01]  /*1b20*/  BAR.SYNC.DEFER_BLOCKING 0x0 ;  /* 0x0000000000007b1d */ /* 0x010fe20000010000 */
[----:B------:R-:W-:Y:S01]  /*1b30*/  ULEA UR21, UR5, UR20, 0x3 ;  /* 0x0000001405157291 */ /* 0x000fe2000f8e183f */
[----:B-1----:R-:W-:Y:S01]  /*1b40*/  @!P2 IMAD.MOV.U32 R3, RZ, RZ, 0x5000 ;  /* 0x00005000ff03a424 */ /* 0x002fe200078e00ff */
[----:B------:R-:W-:Y:S01]  /*1b50*/  ELECT P0, URZ, PT ;  /* 0x00000000003f782f */ /* 0x000fe20003800000 */
[----:B-----5:R-:W-:Y:S01]  /*1b60*/  IMAD.U32 R2, RZ, RZ, UR4 ;  /* 0x00000004ff027e24 */ /* 0x020fe2000f8e00ff */
[----:B------:R-:W-:Y:S02]  /*1b70*/  ULEA UR12, UR5, UR20, 0xe ;  /* 0x00000014050c7291 */ /* 0x000fe4000f8e703f */
[C---:B------:R-:W-:Y:S02]  /*1b80*/  ISETP.LT.U32.AND P0, PT, R7.reuse, 0x20, P0 ;  /* 0x000000200700780c */ /* 0x040fe40000701070 */
[----:B------:R-:W-:Y:S02]  /*1b90*/  ELECT P1, URZ, PT ;  /* 0x00000000003f782f */ /* 0x000fe40003820000 */
[----:B------:R-:W-:Y:S01]  /*1ba0*/  SHF.L.U32 R2, R2, 0x1f, RZ ;  /* 0x0000001f02027819 */ /* 0x000fe200000006ff */
[----:B------:R-:W-:Y:S01]  /*1bb0*/  ULEA UR16, UR5, UR20, 0xc ;  /* 0x0000001405107291 */ /* 0x000fe2000f8e603f */
[----:B------:R-:W-:Y:S01]  /*1bc0*/  ISETP.LT.U32.AND P1, PT, R7, 0x20, P1 ;  /* 0x000000200700780c */ /* 0x000fe20000f21070 */
[----:B------:R-:W-:-:S02]  /*1bd0*/  UMOV UR18, UR14 ;  /* 0x0000000e00127c82 */ /* 0x000fc40008000000 */
[----:B------:R-:W-:Y:S02]  /*1be0*/  UIADD3 UR16, UR16, 0x8000, URZ ;  /* 0x0000800010107890 */ /* 0x000fe4000fffe03f */
[----:B--2---:R-:W-:Y:S02]  /*1bf0*/  USHF.R.U32.HI UR8, URZ, 0x4, UR12 ;  /* 0x000000043f087899 */ /* 0x004fe4000801160c */
[----:B------:R-:W-:Y:S01]  /*1c00*/  USHF.R.U32.HI UR10, URZ, 0x4, UR16 ;  /* 0x000000043f0a7899 */ /* 0x000fe20008011610 */
[----:B------:R-:W-:Y:S01]  /*1c10*/  VOTEU.ANY UP0, P0 ;  /* 0x00000000003f7886 */ /* 0x000fe20000000100 */
[----:B------:R-:W-:Y:S01]  /*1c20*/  VOTEU.ANY UP2, P0 ;  /* 0x00000000003f7886 */ /* 0x000fe20000040100 */
[----:B------:R-:W-:Y:S01]  /*1c30*/  USGXT.U32 UR8, UR8, 0xe ;  /* 0x0000000e0808789a */ /* 0x000fe20008000000 */
[----:B------:R1:W-:Y:S01]  /*1c40*/  @!P2 SYNCS.ARRIVE.TRANS64 RZ, [UR21+0xa000], R3 ;  /* 0x00a00003ffffa9a7 */ /* 0x0003e20008000015 */
[----:B------:R2:W-:Y:S06]  /*1c50*/  MEMBAR.ALL.CTA ;  /* 0x0000000000007992 */ /* 0x0005ec0000008000 */
[----:B--2---:R-:W2:Y:S01]  /*1c60*/  FENCE.VIEW.ASYNC.S ;  /* 0x00000000000073c6 */ /* 0x004ea20000000000 */
[----:B------:R-:W-:Y:S01]  /*1c70*/  @UP0 UIADD3 UR13, UR21, 0xa000, URZ ;  /* 0x0000a000150d0890 */ /* 0x000fe2000fffe03f */
[----:B------:R-:W-:Y:S01]  /*1c80*/  @UP0 UMOV UR6, UR28 ;  /* 0x0000001c00060c82 */ /* 0x000fe20008000000 */
[----:B------:R-:W-:Y:S01]  /*1c90*/  @UP0 UMOV UR7, UR29 ;  /* 0x0000001d00070c82 */ /* 0x000fe20008000000 */
[----:B--2---:R-:W-:Y:S01]  /*1ca0*/  VOTEU.ANY UP1, P1 ;  /* 0x00000000003f7886 */ /* 0x004fe20000820100 */
[----:B------:R-:W-:Y:S01]  /*1cb0*/  VOTEU.ANY UP3, P1 ;  /* 0x00000000003f7886 */ /* 0x000fe20000860100 */
[----:B------:R-:W-:Y:S01]  /*1cc0*/  USGXT.U32 UR10, UR10, 0xe ;  /* 0x0000000e0a0a789a */ /* 0x000fe20008000000 */
[----:B------:R-:W-:-:S02]  /*1cd0*/  UMOV UR9, 0x80000020 ;  /* 0x8000002000097882 */ /* 0x000fc40000000000 */
[----:B------:R-:W-:Y:S01]  /*1ce0*/  @UP1 UIADD3 UR17, UR21, 0xa000, URZ ;  /* 0x0000a00015111890 */ /* 0x000fe2000fffe03f */
[----:B------:R-:W-:Y:S01]  /*1cf0*/  @UP1 UMOV UR24, UR30 ;  /* 0x0000001e00181c82 */ /* 0x000fe20008000000 */
[----:B------:R-:W-:Y:S01]  /*1d00*/  @UP1 UMOV UR25, UR31 ;  /* 0x0000001f00191c82 */ /* 0x000fe20008000000 */
[----:B------:R-:W-:Y:S01]  /*1d10*/  UMOV UR11, 0x80000020 ;  /* 0x80000020000b7882 */ /* 0x000fe20000000000 */
[----:B------:R-:W-:Y:S06]  /*1d20*/  BAR.SYNC.DEFER_BLOCKING 0x0 ;  /* 0x0000000000007b1d */ /* 0x000fec0000010000 */
[----:B------:R1:W-:Y:S02]  /*1d30*/  @UP2 UTMALDG.2D [UR12], [UR6] ;  /* 0x0000000c060025b4 */ /* 0x0003e40008008000 */
[----:B------:R-:W-:Y:S06]  /*1d40*/  BAR.SYNC.DEFER_BLOCKING 0x0 ;  /* 0x0000000000007b1d */ /* 0x000fec0000010000 */
[----:B------:R1:W-:Y:S02]  /*1d50*/  @UP3 UTMALDG.2D [UR16], [UR24] ;  /* 0x00000010180035b4 */ /* 0x0003e40008008000 */
[----:B------:R-:W-:Y:S06]  /*1d60*/  BAR.SYNC.DEFER_BLOCKING 0x0 ;  /* 0x0000000000007b1d */ /* 0x000fec0000010000 */
[----:B------:R-:W2:Y:S02]  /*1d70*/  SYNCS.PHASECHK.TRANS64.TRYWAIT P0, [UR21+0xa000], R2 ;  /* 0x00a00002ff0075a7 */ /* 0x000ea40008000155 */
[----:B-12---:R-:W-:Y:S05]  /*1d80*/  @!P0 BRA `(.L_x_49) ;  /* 0x0000000c000c8947 */ /* 0x006fea0003800000 */
.L_x_51:
[----:B------:R-:W-:Y:S02]  /*1d90*/  WARPGROUP.DEPBAR.LE gsb0, 0x0 ;  /* 0x00008000000079c5 */ /* 0x000fe40000010000 */
[----:B------:R-:W-:Y:S01]  /*1da0*/  WARPGROUP.ARRIVE ;  /* 0x00000000000079c5 */ /* 0x000fe20000000000 */
[----:B------:R-:W-:Y:S01]  /*1db0*/  UIADD3 UR24, UP0, UR8, 0x2, URZ ;  /* 0x0000000208187890 */ /* 0x000fe2000ff1e03f */
[----:B------:R-:W1:Y:S01]  /*1dc0*/  LDC R2, c[0x0][0x230] ;  /* 0x00008c00ff027b82 */ /* 0x000e620000000800 */
[----:B------:R-:W-:Y:S01]  /*1dd0*/  UMOV UR6, URZ ;  /* 0x0000003f00067c82 */ /* 0x000fe20008000000 */
[----:B------:R-:W-:Y:S01]  /*1de0*/  UMOV UR26, 0xfffffffe ;  /* 0xfffffffe001a7882 */ /* 0x000fe20000000000 */
[----:B------:R-:W-:Y:S01]  /*1df0*/  UIADD3.X UR25, UR6, -0x7fffffe0, URZ, UP0, !UPT ;  /* 0x8000002006197890 */ /* 0x000fe200087fe43f */
[----:B------:R-:W-:Y:S01]  /*1e00*/  QGMMA.64x64x32.F32.E4M3.E4M3 R120, gdesc[UR8], R120 ;  /* 0x00e00000087879f3 */ /* 0x000fe20008700878 */
[----:B------:R-:W-:Y:S01]  /*1e10*/  UMOV UR27, 0x7fffffdf ;  /* 0x7fffffdf001b7882 */ /* 0x000fe20000000000 */
[----:B------:R-:W-:Y:S01]  /*1e20*/  UMOV UR6, UR10 ;  /* 0x0000000a00067c82 */ /* 0x000fe20008000000 */
[----:B------:R-:W-:Y:S01]  /*1e30*/  UMOV UR7, URZ ;  /* 0x0000003f00077c82 */ /* 0x000fe20008000000 */
[----:B------:R-:W-:-:S02]  /*1e40*/  UIADD3.64 UR8, UR24, 0xfe, URZ ;  /* 0x000000fe18087897 */ /* 0x000fc4000fffe03f */
[----:B------:R-:W-:Y:S02]  /*1e50*/  UIADD3.64 UR26, UR6, -UR26, URZ ;  /* 0x8000001a061a7297 */ /* 0x000fe4000fffe03f */
[----:B------:R-:W-:Y:S02]  /*1e60*/  UIADD3.64 UR36, UR24, 0x100, URZ ;  /* 0x0000010018247897 */ /* 0x000fe4000fffe03f */
[----:B------:R-:W-:Y:S02]  /*1e70*/  UIADD3 UR14, UR14, 0x40, URZ ;  /* 0x000000400e0e7890 */ /* 0x000fe4000fffe03f */
[----:B------:R-:W-:Y:S01]  /*1e80*/  UIADD3 UR5, UR5, 0x1, URZ ;  /* 0x0000000105057890 */ /* 0x000fe2000fffe03f */
[----:B------:R-:W-:Y:S01]  /*1e90*/  UMOV UR38, UR26 ;  /* 0x0000001a00267c82 */ /* 0x000fe20008000000 */
[----:B------:R-:W-:Y:S02]  /*1ea0*/  UMOV UR39, UR27 ;  /* 0x0000001b00277c82 */ /* 0x000fe40008000000 */
[----:B------:R-:W-:Y:S01]  /*1eb0*/  UISETP.NE.U32.AND UP0, UPT, UR5, 0x2, UPT ;  /* 0x000000020500788c */ /* 0x000fe2000bf05070 */
[----:B-1----:R-:W-:-:S03]  /*1ec0*/  ISETP.LE.AND P0, PT, R2, UR14, PT ;  /* 0x0000000e02007c0c */ /* 0x002fc6000bf03270 */
[----:B------:R-:W-:Y:S02]  /*1ed0*/  USEL UR6, URZ, 0x1, UP0 ;  /* 0x000000013f067887 */ /* 0x000fe40008000000 */
[----:B------:R-:W-:Y:S02]  /*1ee0*/  USEL UR5, UR5, URZ, UP0 ;  /* 0x0000003f05057287 */ /* 0x000fe40008000000 */
[----:B------:R-:W-:Y:S01]  /*1ef0*/  ULOP3.LUT UR4, UR4, UR6, URZ, 0x3c, !UPT ;  /* 0x0000000604047292 */ /* 0x000fe2000f8e3c3f */
[----:B------:R-:W-:Y:S04]  /*1f00*/  QGMMA.64x64x32.F32.E4M3.E4M3 R120, gdesc[UR24], R120 ;  /* 0x00e00000187879f3 */ /* 0x000fe80008700878 */
[----:B------:R-:W-:Y:S01]  /*1f10*/  QGMMA.64x64x32.F32.E4M3.E4M3 R88, gdesc[UR8], R88 ;  /* 0x00e00000085879f3 */ /* 0x000fe20008700858 */
[----:B------:R-:W-:-:S03]  /*1f20*/  UIADD3.64 UR8, UR24, 0x1fe, URZ ;  /* 0x000001fe18087897 */ /* 0x000fc6000fffe03f */
[----:B------:R-:W-:Y:S01]  /*1f30*/  QGMMA.64x64x32.F32.E4M3.E4M3 R88, gdesc[UR36], R88 ;  /* 0x00e00000245879f3 */ /* 0x000fe20008700858 */
[----:B------:R-:W-:Y:S01]  /*1f40*/  UIADD3.64 UR36, UR24, 0x200, URZ ;  /* 0x0000020018247897 */ /* 0x000fe2000fffe03f */
[----:B------:R-:W-:-:S04]  /*1f50*/  UMOV UR38, UR26 ;  /* 0x0000001a00267c82 */ /* 0x000fc80008000000 */
[----:B------:R-:W-:Y:S01]  /*1f60*/  QGMMA.64x64x32.F32.E4M3.E4M3 R56, gdesc[UR8], R56 ;  /* 0x00e00000083879f3 */ /* 0x000fe20008700838 */
[----:B------:R-:W-:Y:S01]  /*1f70*/  UIADD3.64 UR8, UR24, 0x2fe, URZ ;  /* 0x000002fe18087897 */ /* 0x000fe2000fffe03f */
[----:B------:R-:W-:Y:S01]  /*1f80*/  UMOV UR39, UR27 ;  /* 0x0000001b00277c82 */ /* 0x000fe20008000000 */
[----:B------:R-:W-:Y:S01]  /*1f90*/  UIADD3.64 UR24, UR24, 0x300, URZ ;  /* 0x0000030018187897 */ /* 0x000fe2000fffe03f */
[----:B------:R-:W-:Y:S06]  /*1fa0*/  QGMMA.64x64x32.F32.E4M3.E4M3 R56, gdesc[UR36], R56 ;  /* 0x00e00000243879f3 */ /* 0x000fec0008700838 */
[----:B------:R-:W-:Y:S04]  /*1fb0*/  QGMMA.64x64x32.F32.E4M3.E4M3 R24, gdesc[UR8], R24 ;  /* 0x00e00000081879f3 */ /* 0x000fe80008700818 */
[----:B------:R-:W-:Y:S01]  /*1fc0*/  QGMMA.64x64x32.F32.E4M3.E4M3 R24, gdesc[UR24], R24, gsb0 ;  /* 0x00e00000181879f3 */ /* 0x000fe20008000818 */
[----:B------:R-:W-:Y:S05]  /*1fd0*/  @!P0 BRA `(.L_x_50) ;  /* 0xfffffff800d08947 */ /* 0x000fea000383ffff */
.L_x_48:
[----:B------:R-:W-:Y:S02]  /*1fe0*/  WARPGROUP.DEPBAR.LE gsb0, 0x0 ;  /* 0x00008000000079c5 */ /* 0x000fe40000010000 */
[----:B----4-:R-:W-:Y:S01]  /*1ff0*/  BAR.SYNC.DEFER_BLOCKING 0x0 ;  /* 0x0000000000007b1d */ /* 0x010fe20000010000 */
[C---:B-1---5:R-:W-:Y:S01]  /*2000*/  IMAD.SHL.U32 R2, R0.reuse, 0x20, RZ ;  /* 0x0000002000027824 */ /* 0x062fe200078e00ff */
[----:B------:R-:W-:Y:S01]  /*2010*/  F2FP.SATFINITE.E4M3.F32.PACK_AB_MERGE_C R120, R121, R120, RZ ;  /* 0x000000787978723e */ /* 0x000fe200048070ff */
[C---:B------:R-:W-:Y:S01]  /*2020*/  IMAD.SHL.U32 R3, R0.reuse, 0x10, RZ ;  /* 0x0000001000037824 */ /* 0x040fe200078e00ff */
[----:B------:R-:W-:Y:S01]  /*2030*/  F2FP.SATFINITE.E4M3.F32.PACK_AB_MERGE_C R122, R123, R122, RZ ;  /* 0x0000007a7b7a723e */ /* 0x000fe200048070ff */
[----:B------:R-:W-:Y:S01]  /*2040*/  IMAD.SHL.U32 R0, R0, 0x2, RZ ;  /* 0x0000000200007824 */ /* 0x000fe200078e00ff */
[----:B------:R-:W-:Y:S02]  /*2050*/  LOP3.LUT R2, R2, 0xc00, RZ, 0xc0, !PT ;  /* 0x00000c0002027812 */ /* 0x000fe400078ec0ff */
[----:B------:R-:W-:-:S02]  /*2060*/  ELECT P0, URZ, PT ;  /* 0x00000000003f782f */ /* 0x000fc40003800000 */
[----:B------:R-:W-:Y:S01]  /*2070*/  F2FP.SATFINITE.E4M3.F32.PACK_AB_MERGE_C R124, R125, R124, RZ ;  /* 0x0000007c7d7c723e */ /* 0x000fe200048070ff */
[----:B------:R-:W-:Y:S01]  /*2080*/  UMOV UR21, UR19 ;  /* 0x0000001300157c82 */ /* 0x000fe20008000000 */
[----:B------:R-:W-:Y:S01]  /*2090*/  LOP3.LUT R3, R2, 0x1c0, R3, 0xf8, !PT ;  /* 0x000001c002037812 */ /* 0x000fe200078ef803 */
[----:B------:R-:W-:Y:S01]  /*20a0*/  UMOV UR22, UR15 ;  /* 0x0000000f00167c82 */ /* 0x000fe20008000000 */
[----:B------:R-:W-:Y:S02]  /*20b0*/  F2FP.SATFINITE.E4M3.F32.PACK_AB_MERGE_C R126, R127, R126, RZ ;  /* 0x0000007e7f7e723e */ /* 0x000fe400048070ff */
[----:B------:R-:W-:Y:S02]  /*20c0*/  F2FP.SATFINITE.E4M3.F32.PACK_AB_MERGE_C R88, R89, R88, RZ ;  /* 0x000000585958723e */ /* 0x000fe400048070ff */
[----:B------:R-:W-:Y:S02]  /*20d0*/  F2FP.SATFINITE.E4M3.F32.PACK_AB_MERGE_C R90, R91, R90, RZ ;  /* 0x0000005a5b5a723e */ /* 0x000fe400048070ff */
[----:B------:R-:W-:-:S02]  /*20e0*/  F2FP.SATFINITE.E4M3.F32.PACK_AB_MERGE_C R92, R93, R92, RZ ;  /* 0x0000005c5d5c723e */ /* 0x000fc400048070ff */
[----:B------:R-:W-:Y:S02]  /*20f0*/  F2FP.SATFINITE.E4M3.F32.PACK_AB_MERGE_C R94, R95, R94, RZ ;  /* 0x0000005e5f5e723e */ /* 0x000fe400048070ff */
[----:B------:R-:W-:Y:S01]  /*2100*/  F2FP.SATFINITE.E4M3.F32.PACK_AB_MERGE_C R56, R57, R56, RZ ;  /* 0x000000383938723e */ /* 0x000fe200048070ff */
[----:B------:R-:W1:Y:S02]  /*2110*/  @!P2 SYNCS.CCTL.IV [UR20+0xa000] ;  /* 0x00a00000ff00a9b1 */ /* 0x000e640008000014 */
[----:B-1----:R-:W-:Y:S01]  /*2120*/  BAR.SYNC.DEFER_BLOCKING 0x0 ;  /* 0x0000000000007b1d */ /* 0x002fe20000010000 */
[----:B------:R-:W-:Y:S02]  /*2130*/  F2FP.SATFINITE.E4M3.F32.PACK_AB_MERGE_C R58, R59, R58, RZ ;  /* 0x0000003a3b3a723e */ /* 0x000fe400048070ff */
[----:B------:R-:W-:Y:S02]  /*2140*/  F2FP.SATFINITE.E4M3.F32.PACK_AB_MERGE_C R60, R61, R60, RZ ;  /* 0x0000003c3d3c723e */ /* 0x000fe400048070ff */
[----:B------:R-:W-:-:S02]  /*2150*/  F2FP.SATFINITE.E4M3.F32.PACK_AB_MERGE_C R62, R63, R62, RZ ;  /* 0x0000003e3f3e723e */ /* 0x000fc400048070ff */
[----:B------:R-:W-:Y:S02]  /*2160*/  F2FP.SATFINITE.E4M3.F32.PACK_AB_MERGE_C R24, R25, R24, RZ ;  /* 0x000000181918723e */ /* 0x000fe400048070ff */
[----:B------:R-:W-:Y:S02]  /*2170*/  F2FP.SATFINITE.E4M3.F32.PACK_AB_MERGE_C R26, R27, R26, RZ ;  /* 0x0000001a1b1a723e */ /* 0x000fe400048070ff */
[----:B------:R-:W-:Y:S02]  /*2180*/  F2FP.SATFINITE.E4M3.F32.PACK_AB_MERGE_C R28, R29, R28, RZ ;  /* 0x0000001c1d1c723e */ /* 0x000fe400048070ff */
[----:B------:R-:W-:Y:S02]  /*2190*/  F2FP.SATFINITE.E4M3.F32.PACK_AB_MERGE_C R30, R31, R30, RZ ;  /* 0x0000001e1f1e723e */ /* 0x000fe400048070ff */
[----:B------:R-:W-:Y:S02]  /*21a0*/  LOP3.LUT R3, R3, 0x36, R0, 0xf8, !PT ;  /* 0x0000003603037812 */ /* 0x000fe400078ef800 */
[----:B------:R-:W-:-:S02]  /*21b0*/  F2FP.SATFINITE.E4M3.F32.PACK_AB_MERGE_C R128, R129, R128, RZ ;  /* 0x000000808180723e */ /* 0x000fc400048070ff */
[----:B------:R-:W-:Y:S02]  /*21c0*/  F2FP.SATFINITE.E4M3.F32.PACK_AB_MERGE_C R130, R131, R130, RZ ;  /* 0x000000828382723e */ /* 0x000fe400048070ff */
[----:B------:R-:W-:Y:S02]  /*21d0*/  F2FP.SATFINITE.E4M3.F32.PACK_AB_MERGE_C R132, R133, R132, RZ ;  /* 0x000000848584723e */ /* 0x000fe400048070ff */
[----:B------:R-:W-:Y:S01]  /*21e0*/  F2FP.SATFINITE.E4M3.F32.PACK_AB_MERGE_C R134, R135, R134, RZ ;  /* 0x000000868786723e */ /* 0x000fe200048070ff */
[----:B------:R-:W1:Y:S01]  /*21f0*/  @!P2 SYNCS.CCTL.IV [UR20+0xa008] ;  /* 0x00a00800ff00a9b1 */ /* 0x000e620008000014 */
[----:B------:R-:W-:Y:S01]  /*2200*/  F2FP.SATFINITE.E4M3.F32.PACK_AB_MERGE_C R96, R97, R96, RZ ;  /* 0x000000606160723e */ /* 0x000fe200048070ff */
[----:B-1----:R-:W-:Y:S01]  /*2210*/  STS.U16 [R3+UR20], R120 ;  /* 0x0000007803007988 */ /* 0x002fe20008000414 */
[----:B------:R-:W-:Y:S02]  /*2220*/  F2FP.SATFINITE.E4M3.F32.PACK_AB_MERGE_C R98, R99, R98, RZ ;  /* 0x000000626362723e */ /* 0x000fe400048070ff */
[----:B------:R-:W-:Y:S01]  /*2230*/  F2FP.SATFINITE.E4M3.F32.PACK_AB_MERGE_C R100, R101, R100, RZ ;  /* 0x000000646564723e */ /* 0x000fe200048070ff */
[----:B------:R-:W-:Y:S01]  /*2240*/  STS.U16 [R3+UR20+0x200], R122 ;  /* 0x0002007a03007988 */ /* 0x000fe20008000414 */
[----:B------:R-:W-:-:S02]  /*2250*/  F2FP.SATFINITE.E4M3.F32.PACK_AB_MERGE_C R102, R103, R102, RZ ;  /* 0x000000666766723e */ /* 0x000fc400048070ff */
[----:B------:R-:W-:Y:S01]  /*2260*/  F2FP.SATFINITE.E4M3.F32.PACK_AB_MERGE_C R64, R65, R64, RZ ;  /* 0x000000404140723e */ /* 0x000fe200048070ff */
[----:B------:R-:W-:Y:S01]  /*2270*/  STS.U16 [R3+UR20+0x8], R124 ;  /* 0x0000087c03007988 */ /* 0x000fe20008000414 */
[----:B------:R-:W-:Y:S02]  /*2280*/  F2FP.SATFINITE.E4M3.F32.PACK_AB_MERGE_C R66, R67, R66, RZ ;  /* 0x000000424342723e */ /* 0x000fe400048070ff */
[----:B------:R-:W-:Y:S01]  /*2290*/  F2FP.SATFINITE.E4M3.F32.PACK_AB_MERGE_C R68, R69, R68, RZ ;  /* 0x000000444544723e */ /* 0x000fe200048070ff */
[----:B------:R-:W-:Y:S01]  /*22a0*/  STS.U16 [R3+UR20+0x208], R126 ;  /* 0x0002087e03007988 */ /* 0x000fe20008000414 */
[----:B------:R-:W-:Y:S02]  /*22b0*/  F2FP.SATFINITE.E4M3.F32.PACK_AB_MERGE_C R70, R71, R70, RZ ;  /* 0x000000464746723e */ /* 0x000fe400048070ff */
[----:B------:R-:W-:Y:S01]  /*22c0*/  F2FP.SATFINITE.E4M3.F32.PACK_AB_MERGE_C R32, R33, R32, RZ ;  /* 0x000000202120723e */ /* 0x000fe200048070ff */
[----:B------:R-:W-:Y:S01]  /*22d0*/  STS.U16 [R3+UR20+0x1000], R88 ;  /* 0x0010005803007988 */ /* 0x000fe20008000414 */
[----:B------:R-:W-:-:S02]  /*22e0*/  F2FP.SATFINITE.E4M3.F32.PACK_AB_MERGE_C R34, R35, R34, RZ ;  /* 0x000000222322723e */ /* 0x000fc400048070ff */
[----:B------:R-:W-:Y:S01]  /*22f0*/  F2FP.SATFINITE.E4M3.F32.PACK_AB_MERGE_C R36, R37, R36, RZ ;  /* 0x000000242524723e */ /* 0x000fe200048070ff */
[----:B------:R-:W-:Y:S01]  /*2300*/  STS.U16 [R3+UR20+0x1200], R90 ;  /* 0x0012005a03007988 */ /* 0x000fe20008000414 */
[----:B------:R-:W-:Y:S02]  /*2310*/  F2FP.SATFINITE.E4M3.F32.PACK_AB_MERGE_C R38, R39, R38, RZ ;  /* 0x000000262726723e */ /* 0x000fe400048070ff */
[----:B------:R-:W-:Y:S01]  /*2320*/  ISETP.LT.U32.AND P0, PT, R7, 0x20, P0 ;  /* 0x000000200700780c */ /* 0x000fe20000701070 */
[----:B------:R-:W-:Y:S01]  /*2330*/  STS.U16 [R3+UR20+0x1008], R92 ;  /* 0x0010085c03007988 */ /* 0x000fe20008000414 */
[----:B------:R-:W-:Y:S02]  /*2340*/  LOP3.LUT R5, R3, 0x10, RZ, 0x3c, !PT ;  /* 0x0000001003057812 */ /* 0x000fe400078e3cff */
        /* <DEDUP_REMOVED lines=8> */
[----:B------:R-:W-:Y:S01]  /*23d0*/  F2FP.SATFINITE.E4M3.F32.PACK_AB_MERGE_C R106, R107, R106, RZ ;  /* 0x0000006a6b6a723e */ /* 0x000fe200048070ff */
[----:B------:R-:W-:Y:S01]  /*23e0*/  VOTEU.ANY UP0, P0 ;  /* 0x00000000003f7886 */ /* 0x000fe20000000100 */
[----:B------:R-:W-:Y:S01]  /*23f0*/  F2FP.SATFINITE.E4M3.F32.PACK_AB_MERGE_C R108, R109, R108, RZ ;  /* 0x0000006c6d6c723e */ /* 0x000fe200048070ff */
[----:B------:R-:W-:Y:S01]  /*2400*/  STS.U16 [R3+UR20+0x2008], R60 ;  /* 0x0020083c03007988 */ /* 0x000fe20008000414 */
[----:B------:R-:W-:Y:S01]  /*2410*/  F2FP.SATFINITE.E4M3.F32.PACK_AB_MERGE_C R110, R111, R110, RZ ;  /* 0x0000006e6f6e723e */ /* 0x000fe200048070ff */
[----:B------:R-:W-:Y:S01]  /*2420*/  VOTEU.ANY UP1, P0 ;  /* 0x00000000003f7886 */ /* 0x000fe20000020100 */
[----:B------:R-:W-:Y:S01]  /*2430*/  F2FP.SATFINITE.E4M3.F32.PACK_AB_MERGE_C R72, R73, R72, RZ ;  /* 0x000000484948723e */ /* 0x000fe200048070ff */
[----:B------:R-:W-:Y:S01]  /*2440*/  STS.U16 [R3+UR20+0x2208], R62 ;  /* 0x0022083e03007988 */ /* 0x000fe20008000414 */
[----:B------:R-:W-:Y:S01]  /*2450*/  F2FP.SATFINITE.E4M3.F32.PACK_AB_MERGE_C R74, R75, R74, RZ ;  /* 0x0000004a4b4a723e */ /* 0x000fe200048070ff */
[----:B--2---:R-:W-:Y:S01]  /*2460*/  @UP0 UMOV UR6, UR32 ;  /* 0x0000002000060c82 */ /* 0x004fe20008000000 */
[----:B------:R-:W-:Y:S01]  /*2470*/  F2FP.SATFINITE.E4M3.F32.PACK_AB_MERGE_C R76, R77, R76, RZ ;  /* 0x0000004c4d4c723e */ /* 0x000fe200048070ff */
[----:B------:R-:W-:Y:S01]  /*2480*/  STS.U16 [R3+UR20+0x3000], R24 ;  /* 0x0030001803007988 */ /* 0x000fe20008000414 */
[----:B------:R-:W-:Y:S01]  /*2490*/  F2FP.SATFINITE.E4M3.F32.PACK_AB_MERGE_C R78, R79, R78, RZ ;  /* 0x0000004e4f4e723e */ /* 0x000fe200048070ff */
[----:B------:R-:W-:Y:S01]  /*24a0*/  @UP0 UMOV UR7, UR33 ;  /* 0x0000002100070c82 */ /* 0x000fe20008000000 */
[----:B------:R-:W-:Y:S01]  /*24b0*/  F2FP.SATFINITE.E4M3.F32.PACK_AB_MERGE_C R40, R41, R40, RZ ;  /* 0x000000282928723e */ /* 0x000fe200048070ff */
[----:B------:R-:W-:Y:S01]  /*24c0*/  STS.U16 [R3+UR20+0x3200], R26 ;  /* 0x0032001a03007988 */ /* 0x000fe20008000414 */
[----:B------:R-:W-:-:S02]  /*24d0*/  F2FP.SATFINITE.E4M3.F32.PACK_AB_MERGE_C R42, R43, R42, RZ ;  /* 0x0000002a2b2a723e */ /* 0x000fc400048070ff */
[----:B------:R-:W-:Y:S01]  /*24e0*/  F2FP.SATFINITE.E4M3.F32.PACK_AB_MERGE_C R44, R45, R44, RZ ;  /* 0x0000002c2d2c723e */ /* 0x000fe200048070ff */
[----:B------:R-:W-:Y:S01]  /*24f0*/  STS.U16 [R3+UR20+0x3008], R28 ;  /* 0x0030081c03007988 */ /* 0x000fe20008000414 */
[----:B------:R-:W-:Y:S02]  /*2500*/  F2FP.SATFINITE.E4M3.F32.PACK_AB_MERGE_C R46, R47, R46, RZ ;  /* 0x0000002e2f2e723e */ /* 0x000fe400048070ff */
[----:B------:R-:W-:Y:S01]  /*2510*/  LOP3.LUT R7, R3, 0x20, RZ, 0x3c, !PT ;  /* 0x0000002003077812 */ /* 0x000fe200078e3cff */
[----:B------:R1:W-:Y:S01]  /*2520*/  STS.U16 [R3+UR20+0x3208], R30 ;  /* 0x0032081e03007988 */ /* 0x0003e20008000414 */
[----:B------:R-:W-:Y:S02]  /*2530*/  F2FP.SATFINITE.E4M3.F32.PACK_AB_MERGE_C R144, R145, R144, RZ ;  /* 0x000000909190723e */ /* 0x000fe400048070ff */
[----:B------:R-:W-:Y:S01]  /*2540*/  F2FP.SATFINITE.E4M3.F32.PACK_AB_MERGE_C R146, R147, R146, RZ ;  /* 0x000000929392723e */ /* 0x000fe200048070ff */
[----:B------:R-:W-:Y:S01]  /*2550*/  STS.U16 [R5+UR20], R128 ;  /* 0x0000008005007988 */ /* 0x000fe20008000414 */
        /* <DEDUP_REMOVED lines=21> */
[----:B-1----:R-:W-:-:S03]  /*26b0*/  LOP3.LUT R3, R3, 0x30, RZ, 0x3c, !PT ;  /* 0x0000003003037812 */ /* 0x002fc600078e3cff */
[----:B------:R-:W-:Y:S04]  /*26c0*/  STS.U16 [R5+UR20+0x2000], R64 ;  /* 0x0020004005007988 */ /* 0x000fe80008000414 */
[----:B------:R-:W-:Y:S04]  /*26d0*/  STS.U16 [R5+UR20+0x2200], R66 ;  /* 0x0022004205007988 */ /* 0x000fe80008000414 */
[----:B------:R-:W-:Y:S04]  /*26e0*/  STS.U16 [R5+UR20+0x2008], R68 ;  /* 0x0020084405007988 */ /* 0x000fe80008000414 */
[----:B------:R-:W-:Y:S04]  /*26f0*/  STS.U16 [R5+UR20+0x2208], R70 ;  /* 0x0022084605007988 */ /* 0x000fe80008000414 */
[----:B------:R-:W-:Y:S04]  /*2700*/  STS.U16 [R5+UR20+0x3000], R32 ;  /* 0x0030002005007988 */ /* 0x000fe80008000414 */
[----:B------:R-:W-:Y:S04]  /*2710*/  STS.U16 [R5+UR20+0x3200], R34 ;  /* 0x0032002205007988 */ /* 0x000fe80008000414 */
[----:B------:R-:W-:Y:S04]  /*2720*/  STS.U16 [R5+UR20+0x3008], R36 ;  /* 0x0030082405007988 */ /* 0x000fe80008000414 */
[----:B------:R-:W-:Y:S04]  /*2730*/  STS.U16 [R5+UR20+0x3208], R38 ;  /* 0x0032082605007988 */ /* 0x000fe80008000414 */
[----:B------:R-:W-:Y:S04]  /*2740*/  STS.U16 [R7+UR20], R136 ;  /* 0x0000008807007988 */ /* 0x000fe80008000414 */
        /* <DEDUP_REMOVED lines=30> */
[----:B------:R-:W-:Y:S01]  /*2930*/  STS.U16 [R3+UR20+0x3208], R54 ;  /* 0x0032083603007988 */ /* 0x000fe20008000414 */
[----:B------:R1:W-:Y:S06]  /*2940*/  MEMBAR.ALL.CTA ;  /* 0x0000000000007992 */ /* 0x0003ec0000008000 */
[----:B-1----:R-:W1:Y:S02]  /*2950*/  FENCE.VIEW.ASYNC.S ;  /* 0x00000000000073c6 */ /* 0x002e640000000000 */
[----:B-1----:R-:W-:Y:S06]  /*2960*/  BAR.SYNC.DEFER_BLOCKING 0x0 ;  /* 0x0000000000007b1d */ /* 0x002fec0000010000 */
[----:B------:R1:W-:Y:S01]  /*2970*/  @UP1 UTMASTG.2D [UR20], [UR6] ;  /* 0x00000014060013b5 */ /* 0x0003e20008008000 */
[----:B------:R0:W-:Y:S01]  /*2980*/  UTMACMDFLUSH ;  /* 0x00000000000079b7 */ /* 0x0001e20000000000 */
[----:B------:R-:W-:-:S04]  /*2990*/  DEPBAR.LE SB0, 0x0 ;  /* 0x000080000000791a */ /* 0x000fc80000000000 */
[----:B------:R-:W-:Y:S06]  /*29a0*/  BAR.SYNC.DEFER_BLOCKING 0x0 ;  /* 0x0000000000007b1d */ /* 0x000fec0000010000 */
[----:B-1----:R-:W-:Y:S05]  /*29b0*/  EXIT ;  /* 0x000000000000794d */ /* 0x002fea0003800000 */
.L_x_49:
[----:B------:R-:W1:Y:S02]  /*29c0*/  SYNCS.PHASECHK.TRANS64.TRYWAIT P0, [UR21+0xa000], R2 ;  /* 0x00a00002ff0075a7 */ /* 0x000e640008000155 */
[----:B-1----:R-:W-:Y:S05]  /*29d0*/  @!P0 BRA `(.L_x_49) ;  /* 0xfffffffc00f88947 */ /* 0x002fea000383ffff */
[----:B------:R-:W-:Y:S05]  /*29e0*/  BRA `(.L_x_51) ;  /* 0xfffffff000e87947 */ /* 0x000fea000383ffff */
.L_x_52:
[----:B------:R-:W-:-:S00]  /*29f0*/  BRA `(.L_x_52) ;  /* 0xfffffffc00fc7947 */ /* 0x000fc0000383ffff */
[----:B------:R-:W-:-:S00]  /*2a00*/  NOP ;  /* 0x0000000000007918 */ /* 0x000fc00000000000 */
[----:B------:R-:W-:-:S00]  /*2a10*/  NOP ;  /* 0x0000000000007918 */ /* 0x000fc00000000000 */
[----:B------:R-:W-:-:S00]  /*2a20*/  NOP ;  /* 0x0000000000007918 */ /* 0x000fc00000000000 */
[----:B------:R-:W-:-:S00]  /*2a30*/  NOP ;  /* 0x0000000000007918 */ /* 0x000fc00000000000 */
[----:B------:R-:W-:-:S00]  /*2a40*/  NOP ;  /* 0x0000000000007918 */ /* 0x000fc00000000000 */
[----:B------:R-:W-:-:S00]  /*2a50*/  NOP ;  /* 0x0000000000007918 */ /* 0x000fc00000000000 */
[----:B------:R-:W-:-:S00]  /*2a60*/  NOP ;  /* 0x0000000000007918 */ /* 0x000fc00000000000 */
[----:B------:R-:W-:-:S00]  /*2a70*/  NOP ;  /* 0x0000000000007918 */ /* 0x000fc00000000000 */
.L_x_53:


//--------------------- .nv.shared.gluon_wgmma    --------------------------
	.section	.nv.shared.gluon_wgmma,"aw",@nobits
	.sectionflags	@""
	.align	16
	.zero		1024


//--------------------- .nv.shared.reserved.0     --------------------------
	.section	.nv.shared.reserved.0,"aw",@nobits
	.weak		__nv_reservedSMEM_offset_0_alias
	.size		__nv_reservedSMEM_offset_0_alias, 0, 0
	.other		__nv_reservedSMEM_offset_0_alias,@"STO_CUDA_RESERVED_SHARED STV_DEFAULT"
__nv_reservedSMEM_offset_0_alias:
	.zero		0


//--------------------- .nv.constant0.gluon_wgmma --------------------------
	.section	.nv.constant0.gluon_wgmma,"a",@progbits
	.sectionflags	@""
	.align	4
.nv.constant0.gluon_wgmma:
	.zero		608


//--------------------- SYMBOLS --------------------------

	.type		.nv.reservedSmem.offset0,@object
	.size		.nv.reservedSmem.offset0,0x4
